//
// Generated by NVIDIA NVVM Compiler
//
// Compiler Build ID: CL-36424714
// Cuda compilation tools, release 13.0, V13.0.88
// Based on NVVM 20.0.0
//

.version 9.0
.target sm_100
.address_size 64

	// .globl	_Z4cnvlPfS_mmm
.extern .func  (.param .b32 func_retval0) vprintf
(
	.param .b64 vprintf_param_0,
	.param .b64 vprintf_param_1
)
;
.extern .shared .align 16 .b8 filter[];
.global .align 1 .b8 $str[23] = {80, 114, 105, 110, 116, 32, 102, 105, 108, 116, 101, 114, 32, 40, 107, 32, 61, 32, 37, 100, 41, 10};
.global .align 1 .b8 $str$1[7] = {37, 46, 48, 102, 32, 32};
.global .align 1 .b8 $str$2[2] = {10};

.visible .entry _Z4cnvlPfS_mmm(
	.param .u64 .ptr .align 1 _Z4cnvlPfS_mmm_param_0,
	.param .u64 .ptr .align 1 _Z4cnvlPfS_mmm_param_1,
	.param .u64 _Z4cnvlPfS_mmm_param_2,
	.param .u64 _Z4cnvlPfS_mmm_param_3,
	.param .u64 _Z4cnvlPfS_mmm_param_4
)
{
	.local .align 8 .b8 	__local_depot0[8];
	.reg .b64 	%SP;
	.reg .b64 	%SPL;
	.reg .pred 	%p<24>;
	.reg .b32 	%r<74>;
	.reg .b32 	%f<76>;
	.reg .b64 	%rd<118>;
	.reg .b64 	%fd<8>;

	mov.u64 	%SPL, __local_depot0;
	cvta.local.u64 	%SP, %SPL;
	ld.param.u64 	%rd42, [_Z4cnvlPfS_mmm_param_0];
	ld.param.u64 	%rd41, [_Z4cnvlPfS_mmm_param_4];
	cvta.to.global.u64 	%rd1, %rd42;
	add.u64 	%rd43, %SP, 0;
	add.u64 	%rd2, %SPL, 0;
	mul.lo.s64 	%rd3, %rd41, %rd41;
	setp.eq.s64 	%p1, %rd3, 0;
	@%p1 bra 	$L__BB0_3;
	mov.b32 	%r69, 0;
	mov.u32 	%r20, filter;
$L__BB0_2:
	and.b32  	%r18, %r69, 1;
	cvt.rn.f32.u32 	%f15, %r18;
	shl.b32 	%r19, %r69, 2;
	add.s32 	%r21, %r20, %r19;
	st.shared.f32 	[%r21], %f15;
	add.s32 	%r69, %r69, 1;
	cvt.u64.u32 	%rd44, %r69;
	setp.gt.u64 	%p2, %rd3, %rd44;
	@%p2 bra 	$L__BB0_2;
$L__BB0_3:
	st.local.u64 	[%rd2], %rd41;
	mov.u64 	%rd45, $str;
	cvta.global.u64 	%rd46, %rd45;
	{ // callseq 0, 0
	.param .b64 param0;
	st.param.b64 	[param0], %rd46;
	.param .b64 param1;
	st.param.b64 	[param1], %rd43;
	.param .b32 retval0;
	call.uni (retval0), 
	vprintf, 
	(
	param0, 
	param1
	);
	ld.param.b32 	%r22, [retval0];
	} // callseq 0
	setp.eq.s64 	%p3, %rd41, 0;
	@%p3 bra 	$L__BB0_13;
	cvt.u32.u64 	%r3, %rd41;
	and.b64  	%rd4, %rd41, 3;
	and.b64  	%rd5, %rd41, -4;
	mov.b32 	%r70, 0;
	mov.u64 	%rd61, $str$2;
	mov.u64 	%rd52, $str$1;
$L__BB0_5:
	setp.lt.u64 	%p4, %rd41, 4;
	mul.lo.s32 	%r5, %r70, %r3;
	mov.b32 	%r72, 0;
	@%p4 bra 	$L__BB0_8;
	mov.b64 	%rd109, 0;
	mov.b32 	%r72, 0;
$L__BB0_7:
	add.s32 	%r27, %r72, %r5;
	shl.b32 	%r28, %r27, 2;
	mov.u32 	%r29, filter;
	add.s32 	%r30, %r29, %r28;
	ld.shared.f32 	%f16, [%r30];
	cvt.f64.f32 	%fd1, %f16;
	st.local.f64 	[%rd2], %fd1;
	cvta.global.u64 	%rd50, %rd52;
	{ // callseq 1, 0
	.param .b64 param0;
	st.param.b64 	[param0], %rd50;
	.param .b64 param1;
	st.param.b64 	[param1], %rd43;
	.param .b32 retval0;
	call.uni (retval0), 
	vprintf, 
	(
	param0, 
	param1
	);
	ld.param.b32 	%r31, [retval0];
	} // callseq 1
	ld.shared.f32 	%f17, [%r30+4];
	cvt.f64.f32 	%fd2, %f17;
	st.local.f64 	[%rd2], %fd2;
	{ // callseq 2, 0
	.param .b64 param0;
	st.param.b64 	[param0], %rd50;
	.param .b64 param1;
	st.param.b64 	[param1], %rd43;
	.param .b32 retval0;
	call.uni (retval0), 
	vprintf, 
	(
	param0, 
	param1
	);
	ld.param.b32 	%r33, [retval0];
	} // callseq 2
	ld.shared.f32 	%f18, [%r30+8];
	cvt.f64.f32 	%fd3, %f18;
	st.local.f64 	[%rd2], %fd3;
	{ // callseq 3, 0
	.param .b64 param0;
	st.param.b64 	[param0], %rd50;
	.param .b64 param1;
	st.param.b64 	[param1], %rd43;
	.param .b32 retval0;
	call.uni (retval0), 
	vprintf, 
	(
	param0, 
	param1
	);
	ld.param.b32 	%r35, [retval0];
	} // callseq 3
	ld.shared.f32 	%f19, [%r30+12];
	cvt.f64.f32 	%fd4, %f19;
	st.local.f64 	[%rd2], %fd4;
	{ // callseq 4, 0
	.param .b64 param0;
	st.param.b64 	[param0], %rd50;
	.param .b64 param1;
	st.param.b64 	[param1], %rd43;
	.param .b32 retval0;
	call.uni (retval0), 
	vprintf, 
	(
	param0, 
	param1
	);
	ld.param.b32 	%r37, [retval0];
	} // callseq 4
	add.s32 	%r72, %r72, 4;
	add.s64 	%rd109, %rd109, 4;
	setp.ne.s64 	%p5, %rd109, %rd5;
	@%p5 bra 	$L__BB0_7;
$L__BB0_8:
	setp.eq.s64 	%p6, %rd4, 0;
	@%p6 bra 	$L__BB0_12;
	setp.eq.s64 	%p7, %rd4, 1;
	add.s32 	%r39, %r72, %r5;
	shl.b32 	%r40, %r39, 2;
	mov.u32 	%r41, filter;
	add.s32 	%r9, %r41, %r40;
	ld.shared.f32 	%f20, [%r9];
	cvt.f64.f32 	%fd5, %f20;
	st.local.f64 	[%rd2], %fd5;
	cvta.global.u64 	%rd53, %rd52;
	{ // callseq 5, 0
	.param .b64 param0;
	st.param.b64 	[param0], %rd53;
	.param .b64 param1;
	st.param.b64 	[param1], %rd43;
	.param .b32 retval0;
	call.uni (retval0), 
	vprintf, 
	(
	param0, 
	param1
	);
	ld.param.b32 	%r42, [retval0];
	} // callseq 5
	@%p7 bra 	$L__BB0_12;
	setp.eq.s64 	%p8, %rd4, 2;
	ld.shared.f32 	%f21, [%r9+4];
	cvt.f64.f32 	%fd6, %f21;
	st.local.f64 	[%rd2], %fd6;
	cvta.global.u64 	%rd56, %rd52;
	{ // callseq 6, 0
	.param .b64 param0;
	st.param.b64 	[param0], %rd56;
	.param .b64 param1;
	st.param.b64 	[param1], %rd43;
	.param .b32 retval0;
	call.uni (retval0), 
	vprintf, 
	(
	param0, 
	param1
	);
	ld.param.b32 	%r44, [retval0];
	} // callseq 6
	@%p8 bra 	$L__BB0_12;
	ld.shared.f32 	%f22, [%r9+8];
	cvt.f64.f32 	%fd7, %f22;
	st.local.f64 	[%rd2], %fd7;
	cvta.global.u64 	%rd59, %rd52;
	{ // callseq 7, 0
	.param .b64 param0;
	st.param.b64 	[param0], %rd59;
	.param .b64 param1;
	st.param.b64 	[param1], %rd43;
	.param .b32 retval0;
	call.uni (retval0), 
	vprintf, 
	(
	param0, 
	param1
	);
	ld.param.b32 	%r46, [retval0];
	} // callseq 7
$L__BB0_12:
	cvta.global.u64 	%rd62, %rd61;
	{ // callseq 8, 0
	.param .b64 param0;
	st.param.b64 	[param0], %rd62;
	.param .b64 param1;
	st.param.b64 	[param1], 0;
	.param .b32 retval0;
	call.uni (retval0), 
	vprintf, 
	(
	param0, 
	param1
	);
	ld.param.b32 	%r48, [retval0];
	} // callseq 8
	add.s32 	%r70, %r70, 1;
	cvt.u64.u32 	%rd63, %r70;
	setp.gt.u64 	%p9, %rd41, %rd63;
	@%p9 bra 	$L__BB0_5;
$L__BB0_13:
	ld.param.u64 	%rd105, [_Z4cnvlPfS_mmm_param_3];
	ld.param.u64 	%rd103, [_Z4cnvlPfS_mmm_param_2];
	shr.u64 	%rd8, %rd41, 1;
	add.s64 	%rd64, %rd8, %rd103;
	add.s64 	%rd9, %rd8, %rd105;
	setp.ge.u64 	%p10, %rd8, %rd64;
	@%p10 bra 	$L__BB0_32;
	setp.eq.s64 	%p11, %rd41, 0;
	setp.ge.u64 	%p12, %rd8, %rd9;
	cvt.u32.u64 	%r11, %rd41;
	or.pred  	%p13, %p12, %p11;
	@%p13 bra 	$L__BB0_32;
	ld.param.u64 	%rd106, [_Z4cnvlPfS_mmm_param_3];
	and.b64  	%rd10, %rd41, 7;
	add.s64 	%rd11, %rd10, -1;
	and.b64  	%rd12, %rd41, 3;
	and.b64  	%rd13, %rd41, -8;
	and.b64  	%rd14, %rd41, 1;
	neg.s64 	%rd15, %rd13;
	add.s64 	%rd65, %rd106, %rd41;
	add.s64 	%rd16, %rd65, -1;
	mov.u32 	%r67, filter;
	mov.u64 	%rd110, %rd8;
$L__BB0_16:
	sub.s64 	%rd18, %rd110, %rd8;
	mov.u64 	%rd111, %rd8;
$L__BB0_17:
	ld.param.u64 	%rd107, [_Z4cnvlPfS_mmm_param_3];
	ld.param.u64 	%rd102, [_Z4cnvlPfS_mmm_param_1];
	sub.s64 	%rd20, %rd111, %rd8;
	mad.lo.s64 	%rd67, %rd18, %rd107, %rd20;
	cvta.to.global.u64 	%rd68, %rd102;
	shl.b64 	%rd69, %rd67, 2;
	add.s64 	%rd21, %rd68, %rd69;
	ld.global.f32 	%f75, [%rd21];
	mov.b64 	%rd112, 0;
$L__BB0_18:
	setp.lt.u64 	%p14, %rd41, 8;
	cvt.u32.u64 	%r12, %rd112;
	mul.lo.s32 	%r13, %r12, %r11;
	add.s64 	%rd71, %rd112, %rd18;
	mul.lo.s64 	%rd23, %rd71, %rd16;
	add.s64 	%rd24, %rd23, %rd20;
	mov.b64 	%rd116, 0;
	@%p14 bra 	$L__BB0_21;
	sub.s64 	%rd73, %rd111, %rd8;
	add.s64 	%rd74, %rd73, %rd23;
	shl.b64 	%rd75, %rd74, 2;
	add.s64 	%rd113, %rd1, %rd75;
	mul.lo.s32 	%r50, %r11, %r12;
	shl.b32 	%r51, %r50, 2;
	add.s32 	%r53, %r67, %r51;
	add.s32 	%r73, %r53, 16;
	mov.b64 	%rd114, 0;
$L__BB0_20:
	.pragma "nounroll";
	ld.shared.f32 	%f24, [%r73+-16];
	ld.global.f32 	%f25, [%rd113];
	fma.rn.f32 	%f26, %f24, %f25, %f75;
	st.global.f32 	[%rd21], %f26;
	ld.shared.f32 	%f27, [%r73+-12];
	and.b64  	%rd76, %rd114, 4294967288;
	add.s64 	%rd77, %rd24, %rd76;
	shl.b64 	%rd78, %rd77, 2;
	add.s64 	%rd79, %rd1, %rd78;
	ld.global.f32 	%f28, [%rd79+4];
	fma.rn.f32 	%f29, %f27, %f28, %f26;
	st.global.f32 	[%rd21], %f29;
	ld.shared.f32 	%f30, [%r73+-8];
	ld.global.f32 	%f31, [%rd79+8];
	fma.rn.f32 	%f32, %f30, %f31, %f29;
	st.global.f32 	[%rd21], %f32;
	ld.shared.f32 	%f33, [%r73+-4];
	ld.global.f32 	%f34, [%rd79+12];
	fma.rn.f32 	%f35, %f33, %f34, %f32;
	st.global.f32 	[%rd21], %f35;
	ld.shared.f32 	%f36, [%r73];
	ld.global.f32 	%f37, [%rd79+16];
	fma.rn.f32 	%f38, %f36, %f37, %f35;
	st.global.f32 	[%rd21], %f38;
	ld.shared.f32 	%f39, [%r73+4];
	ld.global.f32 	%f40, [%rd79+20];
	fma.rn.f32 	%f41, %f39, %f40, %f38;
	st.global.f32 	[%rd21], %f41;
	ld.shared.f32 	%f42, [%r73+8];
	ld.global.f32 	%f43, [%rd79+24];
	fma.rn.f32 	%f44, %f42, %f43, %f41;
	st.global.f32 	[%rd21], %f44;
	ld.shared.f32 	%f45, [%r73+12];
	ld.global.f32 	%f46, [%rd79+28];
	fma.rn.f32 	%f75, %f45, %f46, %f44;
	st.global.f32 	[%rd21], %f75;
	add.s64 	%rd114, %rd114, 8;
	add.s64 	%rd80, %rd15, %rd114;
	add.s64 	%rd113, %rd113, 32;
	add.s32 	%r73, %r73, 32;
	setp.ne.s64 	%p15, %rd80, 0;
	mov.u64 	%rd116, %rd13;
	@%p15 bra 	$L__BB0_20;
$L__BB0_21:
	setp.eq.s64 	%p16, %rd10, 0;
	@%p16 bra 	$L__BB0_29;
	setp.lt.u64 	%p17, %rd11, 3;
	@%p17 bra 	$L__BB0_24;
	cvt.u32.u64 	%r54, %rd116;
	add.s32 	%r55, %r13, %r54;
	shl.b32 	%r56, %r55, 2;
	add.s32 	%r58, %r67, %r56;
	ld.shared.f32 	%f48, [%r58];
	add.s64 	%rd81, %rd24, %rd116;
	shl.b64 	%rd82, %rd81, 2;
	add.s64 	%rd83, %rd1, %rd82;
	ld.global.f32 	%f49, [%rd83];
	fma.rn.f32 	%f50, %f48, %f49, %f75;
	st.global.f32 	[%rd21], %f50;
	ld.shared.f32 	%f51, [%r58+4];
	and.b64  	%rd84, %rd116, 4294967295;
	add.s64 	%rd85, %rd24, %rd84;
	shl.b64 	%rd86, %rd85, 2;
	add.s64 	%rd87, %rd1, %rd86;
	ld.global.f32 	%f52, [%rd87+4];
	fma.rn.f32 	%f53, %f51, %f52, %f50;
	st.global.f32 	[%rd21], %f53;
	ld.shared.f32 	%f54, [%r58+8];
	ld.global.f32 	%f55, [%rd87+8];
	fma.rn.f32 	%f56, %f54, %f55, %f53;
	st.global.f32 	[%rd21], %f56;
	ld.shared.f32 	%f57, [%r58+12];
	ld.global.f32 	%f58, [%rd87+12];
	fma.rn.f32 	%f75, %f57, %f58, %f56;
	st.global.f32 	[%rd21], %f75;
	add.s64 	%rd88, %rd116, 4;
	and.b64  	%rd116, %rd88, 4294967295;
$L__BB0_24:
	setp.eq.s64 	%p18, %rd12, 0;
	@%p18 bra 	$L__BB0_29;
	setp.eq.s64 	%p19, %rd12, 1;
	@%p19 bra 	$L__BB0_27;
	cvt.u32.u64 	%r59, %rd116;
	add.s32 	%r60, %r13, %r59;
	shl.b32 	%r61, %r60, 2;
	add.s32 	%r63, %r67, %r61;
	ld.shared.f32 	%f60, [%r63];
	add.s64 	%rd89, %rd24, %rd116;
	shl.b64 	%rd90, %rd89, 2;
	add.s64 	%rd91, %rd1, %rd90;
	ld.global.f32 	%f61, [%rd91];
	fma.rn.f32 	%f62, %f60, %f61, %f75;
	st.global.f32 	[%rd21], %f62;
	ld.shared.f32 	%f63, [%r63+4];
	and.b64  	%rd92, %rd116, 4294967295;
	add.s64 	%rd93, %rd24, %rd92;
	shl.b64 	%rd94, %rd93, 2;
	add.s64 	%rd95, %rd1, %rd94;
	ld.global.f32 	%f64, [%rd95+4];
	fma.rn.f32 	%f75, %f63, %f64, %f62;
	st.global.f32 	[%rd21], %f75;
	add.s64 	%rd96, %rd116, 2;
	and.b64  	%rd116, %rd96, 4294967295;
$L__BB0_27:
	setp.eq.s64 	%p20, %rd14, 0;
	@%p20 bra 	$L__BB0_29;
	cvt.u32.u64 	%r64, %rd116;
	add.s32 	%r65, %r13, %r64;
	shl.b32 	%r66, %r65, 2;
	add.s32 	%r68, %r67, %r66;
	ld.shared.f32 	%f65, [%r68];
	add.s64 	%rd97, %rd24, %rd116;
	shl.b64 	%rd98, %rd97, 2;
	add.s64 	%rd99, %rd1, %rd98;
	ld.global.f32 	%f66, [%rd99];
	fma.rn.f32 	%f75, %f65, %f66, %f75;
	st.global.f32 	[%rd21], %f75;
$L__BB0_29:
	add.s64 	%rd112, %rd112, 1;
	setp.gt.u64 	%p21, %rd41, %rd112;
	@%p21 bra 	$L__BB0_18;
	ld.param.u64 	%rd108, [_Z4cnvlPfS_mmm_param_3];
	add.s64 	%rd111, %rd111, 1;
	add.s64 	%rd100, %rd8, %rd108;
	setp.ne.s64 	%p22, %rd111, %rd100;
	@%p22 bra 	$L__BB0_17;
	ld.param.u64 	%rd104, [_Z4cnvlPfS_mmm_param_2];
	add.s64 	%rd110, %rd110, 1;
	add.s64 	%rd101, %rd8, %rd104;
	setp.ne.s64 	%p23, %rd110, %rd101;
	@%p23 bra 	$L__BB0_16;
$L__BB0_32:
	ret;

}
	// .globl	_Z8cnvl_optPfS_mmm
.visible .entry _Z8cnvl_optPfS_mmm(
	.param .u64 .ptr .align 1 _Z8cnvl_optPfS_mmm_param_0,
	.param .u64 .ptr .align 1 _Z8cnvl_optPfS_mmm_param_1,
	.param .u64 _Z8cnvl_optPfS_mmm_param_2,
	.param .u64 _Z8cnvl_optPfS_mmm_param_3,
	.param .u64 _Z8cnvl_optPfS_mmm_param_4
)
{
	.local .align 8 .b8 	__local_depot1[8];
	.reg .b64 	%SP;
	.reg .b64 	%SPL;
	.reg .pred 	%p<17>;
	.reg .b32 	%r<41>;
	.reg .b32 	%f<11>;
	.reg .b64 	%rd<44>;
	.reg .b64 	%fd<2>;

	mov.u64 	%SPL, __local_depot1;
	cvta.local.u64 	%SP, %SPL;
	ld.param.u64 	%rd12, [_Z8cnvl_optPfS_mmm_param_0];
	ld.param.u64 	%rd13, [_Z8cnvl_optPfS_mmm_param_1];
	ld.param.u64 	%rd14, [_Z8cnvl_optPfS_mmm_param_2];
	ld.param.u64 	%rd15, [_Z8cnvl_optPfS_mmm_param_3];
	ld.param.u64 	%rd17, [_Z8cnvl_optPfS_mmm_param_4];
	add.u64 	%rd18, %SP, 0;
	add.u64 	%rd1, %SPL, 0;
	mov.u32 	%r6, %ctaid.x;
	mov.u32 	%r7, %ntid.x;
	mov.u32 	%r8, %tid.x;
	mad.lo.s32 	%r9, %r6, %r7, %r8;
	cvt.u64.u32 	%rd2, %r9;
	mov.u32 	%r10, %ctaid.y;
	mov.u32 	%r11, %ntid.y;
	mov.u32 	%r12, %tid.y;
	mad.lo.s32 	%r13, %r10, %r11, %r12;
	cvt.u64.u32 	%rd3, %r13;
	bar.sync 	0;
	max.u64 	%rd19, %rd2, %rd3;
	setp.lt.u64 	%p1, %rd19, %rd17;
	setp.ge.u64 	%p3, %rd19, %rd17;
	cvt.u32.u64 	%r1, %rd17;
	mad.lo.s32 	%r15, %r9, %r1, %r13;
	shl.b32 	%r16, %r15, 2;
	mov.u32 	%r17, filter;
	add.s32 	%r2, %r17, %r16;
	@%p3 bra 	$L__BB1_2;
	mov.b32 	%r18, 0;
	st.shared.u32 	[%r2], %r18;
$L__BB1_2:
	cvt.u32.u64 	%r19, %rd3;
	cvt.u32.u64 	%r20, %rd2;
	bar.sync 	0;
	setp.ne.s32 	%p4, %r20, 1;
	setp.ne.s32 	%p5, %r19, 1;
	or.pred  	%p6, %p4, %p5;
	@%p6 bra 	$L__BB1_4;
	shl.b32 	%r21, %r1, 2;
	add.s32 	%r23, %r17, %r21;
	mov.b32 	%r24, 1065353216;
	st.shared.u32 	[%r23+4], %r24;
$L__BB1_4:
	bar.sync 	0;
	or.b32  	%r27, %r20, %r19;
	setp.eq.s32 	%p2, %r27, 0;
	setp.ne.s32 	%p7, %r27, 0;
	@%p7 bra 	$L__BB1_6;
	st.local.u64 	[%rd1], %rd17;
	mov.u64 	%rd22, $str;
	cvta.global.u64 	%rd23, %rd22;
	{ // callseq 9, 0
	.param .b64 param0;
	st.param.b64 	[param0], %rd23;
	.param .b64 param1;
	st.param.b64 	[param1], %rd18;
	.param .b32 retval0;
	call.uni (retval0), 
	vprintf, 
	(
	param0, 
	param1
	);
	ld.param.b32 	%r28, [retval0];
	} // callseq 9
$L__BB1_6:
	bar.sync 	0;
	not.pred 	%p8, %p1;
	@%p8 bra 	$L__BB1_8;
	ld.shared.f32 	%f5, [%r2];
	cvt.f64.f32 	%fd1, %f5;
	st.local.f64 	[%rd1], %fd1;
	mov.u64 	%rd25, $str$1;
	cvta.global.u64 	%rd26, %rd25;
	{ // callseq 10, 0
	.param .b64 param0;
	st.param.b64 	[param0], %rd26;
	.param .b64 param1;
	st.param.b64 	[param1], %rd18;
	.param .b32 retval0;
	call.uni (retval0), 
	vprintf, 
	(
	param0, 
	param1
	);
	ld.param.b32 	%r30, [retval0];
	} // callseq 10
$L__BB1_8:
	bar.sync 	0;
	not.pred 	%p9, %p2;
	@%p9 bra 	$L__BB1_10;
	mov.u64 	%rd28, $str$2;
	cvta.global.u64 	%rd29, %rd28;
	{ // callseq 11, 0
	.param .b64 param0;
	st.param.b64 	[param0], %rd29;
	.param .b64 param1;
	st.param.b64 	[param1], 0;
	.param .b32 retval0;
	call.uni (retval0), 
	vprintf, 
	(
	param0, 
	param1
	);
	ld.param.b32 	%r32, [retval0];
	} // callseq 11
$L__BB1_10:
	bar.sync 	0;
	setp.le.u64 	%p10, %rd14, %rd2;
	setp.le.u64 	%p11, %rd15, %rd3;
	or.pred  	%p12, %p10, %p11;
	setp.eq.s64 	%p13, %rd17, 0;
	or.pred  	%p14, %p12, %p13;
	@%p14 bra 	$L__BB1_15;
	add.s64 	%rd32, %rd15, %rd17;
	add.s64 	%rd4, %rd32, -1;
	mad.lo.s64 	%rd33, %rd15, %rd2, %rd3;
	cvta.to.global.u64 	%rd34, %rd13;
	shl.b64 	%rd35, %rd33, 2;
	add.s64 	%rd5, %rd34, %rd35;
	ld.global.f32 	%f10, [%rd5];
	cvta.to.global.u64 	%rd6, %rd12;
	mov.b64 	%rd42, 0;
$L__BB1_12:
	cvt.u32.u64 	%r35, %rd42;
	add.s64 	%rd37, %rd42, %rd2;
	mad.lo.s64 	%rd8, %rd37, %rd4, %rd3;
	mul.lo.s32 	%r3, %r35, %r1;
	mov.b32 	%r40, 0;
	mov.b64 	%rd43, 0;
$L__BB1_13:
	add.s64 	%rd38, %rd8, %rd43;
	shl.b64 	%rd39, %rd38, 2;
	add.s64 	%rd40, %rd6, %rd39;
	ld.global.f32 	%f6, [%rd40];
	fma.rn.f32 	%f7, %f6, 0f41400000, %f10;
	add.s32 	%r36, %r40, %r3;
	shl.b32 	%r37, %r36, 2;
	add.s32 	%r39, %r17, %r37;
	ld.shared.f32 	%f8, [%r39];
	fma.rn.f32 	%f10, %f8, 0f40C00000, %f7;
	st.global.f32 	[%rd5], %f10;
	add.s32 	%r40, %r40, 1;
	cvt.u64.u32 	%rd43, %r40;
	setp.gt.u64 	%p15, %rd17, %rd43;
	@%p15 bra 	$L__BB1_13;
	add.s64 	%rd41, %rd42, 1;
	and.b64  	%rd42, %rd41, 4294967295;
	setp.gt.u64 	%p16, %rd17, %rd42;
	@%p16 bra 	$L__BB1_12;
$L__BB1_15:
	bar.sync 	0;
	bar.sync 	0;
	bar.sync 	0;
	ret;

}


// ===== COMPILED SASS (sm_100) =====

	.target	sm_100

	.elftype	@"ET_EXEC"


//--------------------- .note.nv.tkinfo           --------------------------
	.section	.note.nv.tkinfo,"",@"SHT_NOTE"
	.sectionflags	@"SHF_NOTE_NV_TKINFO"
	.tkinfo
        /*0018*/ 	.word	0x00000002
        /*0030*/ 	.string	""
        /*0030*/ 	.string	"ptxas"
        /*0030*/ 	.string	"Cuda compilation tools, release 13.0, V13.0.88"
        /*0030*/ 	.string	"Build cuda_13.0.r13.0/compiler.36424714_0"
        /*0030*/ 	.string	"-arch sm_100 -m 64 "



//--------------------- .note.nv.cuinfo           --------------------------
	.section	.note.nv.cuinfo,"",@"SHT_NOTE"
	.sectionflags	@"SHF_NOTE_NV_CUINFO"
        /*0018*/ 	.short	0x0002
        /*001a*/ 	.short	0x0064
        /*001c*/ 	.short	0x0082
	.zero		2


//--------------------- .nv.info                  --------------------------
	.section	.nv.info,"",@"SHT_CUDA_INFO"
	.align	4


	//----- nvinfo : EIATTR_REGCOUNT
	.align		4
        /*0000*/ 	.byte	0x04, 0x2f
        /*0002*/ 	.short	(.L_4 - .L_3)
	.align		4
.L_3:
        /*0004*/ 	.word	index@(_Z4cnvlPfS_mmm)
        /*0008*/ 	.word	0x00000028


	//----- nvinfo : EIATTR_FRAME_SIZE
	.align		4
.L_4:
        /*000c*/ 	.byte	0x04, 0x11
        /*000e*/ 	.short	(.L_6 - .L_5)
	.align		4
.L_5:
        /*0010*/ 	.word	index@(_Z4cnvlPfS_mmm)
        /*0014*/ 	.word	0x00000008


	//----- nvinfo : EIATTR_REGCOUNT
	.align		4
.L_6:
        /*0018*/ 	.byte	0x04, 0x2f
        /*001a*/ 	.short	(.L_8 - .L_7)
	.align		4
.L_7:
        /*001c*/ 	.word	index@(_Z8cnvl_optPfS_mmm)
        /*0020*/ 	.word	0x0000001b


	//----- nvinfo : EIATTR_FRAME_SIZE
	.align		4
.L_8:
        /*0024*/ 	.byte	0x04, 0x11
        /*0026*/ 	.short	(.L_10 - .L_9)
	.align		4
.L_9:
        /*0028*/ 	.word	index@(_Z8cnvl_optPfS_mmm)
        /*002c*/ 	.word	0x00000008


	//----- nvinfo : EIATTR_MIN_STACK_SIZE
	.align		4
.L_10:
        /*0030*/ 	.byte	0x04, 0x12
        /*0032*/ 	.short	(.L_12 - .L_11)
	.align		4
.L_11:
        /*0034*/ 	.word	index@(_Z8cnvl_optPfS_mmm)
        /*0038*/ 	.word	0x00000008


	//----- nvinfo : EIATTR_MIN_STACK_SIZE
	.align		4
.L_12:
        /*003c*/ 	.byte	0x04, 0x12
        /*003e*/ 	.short	(.L_14 - .L_13)
	.align		4
.L_13:
        /*0040*/ 	.word	index@(_Z4cnvlPfS_mmm)
        /*0044*/ 	.word	0x00000008
.L_14:


//--------------------- .nv.compat                --------------------------
	.section	.nv.compat,"",@"SHT_CUDA_COMPAT_INFO"
	.align	4
        /*0000*/ 	.byte	0x02, 0x09, 0x00, 0x00, 0x02, 0x02, 0x01, 0x00, 0x02, 0x05, 0x05, 0x00, 0x03, 0x07, 0x01, 0x01
        /*0010*/ 	.byte	0x02, 0x03, 0x00, 0x00, 0x02, 0x06, 0x01, 0x00, 0x04, 0x0b, 0x08, 0x00, 0x09, 0x00, 0x00, 0x00
        /*0020*/ 	.byte	0x00, 0x00, 0x00, 0x00


//--------------------- .nv.info._Z8cnvl_optPfS_mmm --------------------------
	.section	.nv.info._Z8cnvl_optPfS_mmm,"",@"SHT_CUDA_INFO"
	.sectionflags	@""
	.align	4


	//----- nvinfo : EIATTR_CUDA_API_VERSION
	.align		4
        /*0000*/ 	.byte	0x04, 0x37
        /*0002*/ 	.short	(.L_16 - .L_15)
.L_15:
        /*0004*/ 	.word	0x00000082


	//----- nvinfo : EIATTR_KPARAM_INFO
	.align		4
.L_16:
        /*0008*/ 	.byte	0x04, 0x17
        /*000a*/ 	.short	(.L_18 - .L_17)
.L_17:
        /*000c*/ 	.word	0x00000000
        /*0010*/ 	.short	0x0004
        /*0012*/ 	.short	0x0020
        /*0014*/ 	.byte	0x00, 0xf0, 0x21, 0x00


	//----- nvinfo : EIATTR_KPARAM_INFO
	.align		4
.L_18:
        /*0018*/ 	.byte	0x04, 0x17
        /*001a*/ 	.short	(.L_20 - .L_19)
.L_19:
        /*001c*/ 	.word	0x00000000
        /*0020*/ 	.short	0x0003
        /*0022*/ 	.short	0x0018
        /*0024*/ 	.byte	0x00, 0xf0, 0x21, 0x00


	//----- nvinfo : EIATTR_KPARAM_INFO
	.align		4
.L_20:
        /*0028*/ 	.byte	0x04, 0x17
        /*002a*/ 	.short	(.L_22 - .L_21)
.L_21:
        /*002c*/ 	.word	0x00000000
        /*0030*/ 	.short	0x0002
        /*0032*/ 	.short	0x0010
        /*0034*/ 	.byte	0x00, 0xf0, 0x21, 0x00


	//----- nvinfo : EIATTR_KPARAM_INFO
	.align		4
.L_22:
        /*0038*/ 	.byte	0x04, 0x17
        /*003a*/ 	.short	(.L_24 - .L_23)
.L_23:
        /*003c*/ 	.word	0x00000000
        /*0040*/ 	.short	0x0001
        /*0042*/ 	.short	0x0008
        /*0044*/ 	.byte	0x00, 0xf5, 0x21, 0x00


	//----- nvinfo : EIATTR_KPARAM_INFO
	.align		4
.L_24:
        /*0048*/ 	.byte	0x04, 0x17
        /*004a*/ 	.short	(.L_26 - .L_25)
.L_25:
        /*004c*/ 	.word	0x00000000
        /*0050*/ 	.short	0x0000
        /*0052*/ 	.short	0x0000
        /*0054*/ 	.byte	0x00, 0xf5, 0x21, 0x00


	//----- nvinfo : EIATTR_SPARSE_MMA_MASK
	.align		4
.L_26:
        /*0058*/ 	.byte	0x03, 0x50
        /*005a*/ 	.short	0x0000


	//----- nvinfo : EIATTR_MAXREG_COUNT
	.align		4
        /*005c*/ 	.byte	0x03, 0x1b
        /*005e*/ 	.short	0x00ff


	//----- nvinfo : EIATTR_NUM_BARRIERS
	.align		4
        /*0060*/ 	.byte	0x02, 0x4c
        /*0062*/ 	.byte	0x01
	.zero		1


	//----- nvinfo : EIATTR_EXTERNS
	.align		4
        /*0064*/ 	.byte	0x04, 0x0f
        /*0066*/ 	.short	(.L_28 - .L_27)


	//   ....[0]....
	.align		4
.L_27:
        /*0068*/ 	.word	index@(vprintf)


	//----- nvinfo : EIATTR_MERCURY_ISA_VERSION
	.align		4
.L_28:
        /*006c*/ 	.byte	0x03, 0x5f
        /*006e*/ 	.short	0x0101


	//----- nvinfo : EIATTR_VRC_CTA_INIT_COUNT
	.align		4
        /*0070*/ 	.byte	0x02, 0x4a
	.zero		1
	.zero		1


	//----- nvinfo : EIATTR_SYSCALL_OFFSETS
	.align		4
        /*0074*/ 	.byte	0x04, 0x46
        /*0076*/ 	.short	(.L_30 - .L_29)


	//   ....[0]....
.L_29:
        /*0078*/ 	.word	0x00000320


	//   ....[1]....
        /*007c*/ 	.word	0x00000420


	//   ....[2]....
        /*0080*/ 	.word	0x000004e0


	//----- nvinfo : EIATTR_EXIT_INSTR_OFFSETS
	.align		4
.L_30:
        /*0084*/ 	.byte	0x04, 0x1c
        /*0086*/ 	.short	(.L_32 - .L_31)


	//   ....[0]....
.L_31:
        /*0088*/ 	.word	0x000008d0


	//----- nvinfo : EIATTR_CRS_STACK_SIZE
	.align		4
.L_32:
        /*008c*/ 	.byte	0x04, 0x1e
        /*008e*/ 	.short	(.L_34 - .L_33)
.L_33:
        /*0090*/ 	.word	0x00000000


	//----- nvinfo : EIATTR_CBANK_PARAM_SIZE
	.align		4
.L_34:
        /*0094*/ 	.byte	0x03, 0x19
        /*0096*/ 	.short	0x0028


	//----- nvinfo : EIATTR_PARAM_CBANK
	.align		4
        /*0098*/ 	.byte	0x04, 0x0a
        /*009a*/ 	.short	(.L_36 - .L_35)
	.align		4
.L_35:
        /*009c*/ 	.word	index@(.nv.constant0._Z8cnvl_optPfS_mmm)
        /*00a0*/ 	.short	0x0380
        /*00a2*/ 	.short	0x0028


	//----- nvinfo : EIATTR_SW_WAR
	.align		4
.L_36:
        /*00a4*/ 	.byte	0x04, 0x36
        /*00a6*/ 	.short	(.L_38 - .L_37)
.L_37:
        /*00a8*/ 	.word	0x00000008
.L_38:


//--------------------- .nv.info._Z4cnvlPfS_mmm   --------------------------
	.section	.nv.info._Z4cnvlPfS_mmm,"",@"SHT_CUDA_INFO"
	.sectionflags	@""
	.align	4


	//----- nvinfo : EIATTR_CUDA_API_VERSION
	.align		4
        /*0000*/ 	.byte	0x04, 0x37
        /*0002*/ 	.short	(.L_40 - .L_39)
.L_39:
        /*0004*/ 	.word	0x00000082


	//----- nvinfo : EIATTR_KPARAM_INFO
	.align		4
.L_40:
        /*0008*/ 	.byte	0x04, 0x17
        /*000a*/ 	.short	(.L_42 - .L_41)
.L_41:
        /*000c*/ 	.word	0x00000000
        /*0010*/ 	.short	0x0004
        /*0012*/ 	.short	0x0020
        /*0014*/ 	.byte	0x00, 0xf0, 0x21, 0x00


	//----- nvinfo : EIATTR_KPARAM_INFO
	.align		4
.L_42:
        /*0018*/ 	.byte	0x04, 0x17
        /*001a*/ 	.short	(.L_44 - .L_43)
.L_43:
        /*001c*/ 	.word	0x00000000
        /*0020*/ 	.short	0x0003
        /*0022*/ 	.short	0x0018
        /*0024*/ 	.byte	0x00, 0xf0, 0x21, 0x00


	//----- nvinfo : EIATTR_KPARAM_INFO
	.align		4
.L_44:
        /*0028*/ 	.byte	0x04, 0x17
        /*002a*/ 	.short	(.L_46 - .L_45)
.L_45:
        /*002c*/ 	.word	0x00000000
        /*0030*/ 	.short	0x0002
        /*0032*/ 	.short	0x0010
        /*0034*/ 	.byte	0x00, 0xf0, 0x21, 0x00


	//----- nvinfo : EIATTR_KPARAM_INFO
	.align		4
.L_46:
        /*0038*/ 	.byte	0x04, 0x17
        /*003a*/ 	.short	(.L_48 - .L_47)
.L_47:
        /*003c*/ 	.word	0x00000000
        /*0040*/ 	.short	0x0001
        /*0042*/ 	.short	0x0008
        /*0044*/ 	.byte	0x00, 0xf5, 0x21, 0x00


	//----- nvinfo : EIATTR_KPARAM_INFO
	.align		4
.L_48:
        /*0048*/ 	.byte	0x04, 0x17
        /*004a*/ 	.short	(.L_50 - .L_49)
.L_49:
        /*004c*/ 	.word	0x00000000
        /*0050*/ 	.short	0x0000
        /*0052*/ 	.short	0x0000
        /*0054*/ 	.byte	0x00, 0xf5, 0x21, 0x00


	//----- nvinfo : EIATTR_SPARSE_MMA_MASK
	.align		4
.L_50:
        /*0058*/ 	.byte	0x03, 0x50
        /*005a*/ 	.short	0x0000


	//----- nvinfo : EIATTR_MAXREG_COUNT
	.align		4
        /*005c*/ 	.byte	0x03, 0x1b
        /*005e*/ 	.short	0x00ff


	//----- nvinfo : EIATTR_EXTERNS
	.align		4
        /*0060*/ 	.byte	0x04, 0x0f
        /*0062*/ 	.short	(.L_52 - .L_51)


	//   ....[0]....
	.align		4
.L_51:
        /*0064*/ 	.word	index@(vprintf)


	//----- nvinfo : EIATTR_MERCURY_ISA_VERSION
	.align		4
.L_52:
        /*0068*/ 	.byte	0x03, 0x5f
        /*006a*/ 	.short	0x0101


	//----- nvinfo : EIATTR_VRC_CTA_INIT_COUNT
	.align		4
        /*006c*/ 	.byte	0x02, 0x4a
	.zero		1
	.zero		1


	//----- nvinfo : EIATTR_SYSCALL_OFFSETS
	.align		4
        /*0070*/ 	.byte	0x04, 0x46
        /*0072*/ 	.short	(.L_54 - .L_53)


	//   ....[0]....
.L_53:
        /*0074*/ 	.word	0x00000250


	//   ....[1]....
        /*0078*/ 	.word	0x000004d0


	//   ....[2]....
        /*007c*/ 	.word	0x00000580


	//   ....[3]....
        /*0080*/ 	.word	0x00000630


	//   ....[4]....
        /*0084*/ 	.word	0x000006e0


	//   ....[5]....
        /*0088*/ 	.word	0x000008a0


	//   ....[6]....
        /*008c*/ 	.word	0x000009a0


	//   ....[7]....
        /*0090*/ 	.word	0x00000a70


	//   ....[8]....
        /*0094*/ 	.word	0x00000af0


	//----- nvinfo : EIATTR_EXIT_INSTR_OFFSETS
	.align		4
.L_54:
        /*0098*/ 	.byte	0x04, 0x1c
        /*009a*/ 	.short	(.L_56 - .L_55)


	//   ....[0]....
.L_55:
        /*009c*/ 	.word	0x00000c00


	//   ....[1]....
        /*00a0*/ 	.word	0x00000c70


	//   ....[2]....
        /*00a4*/ 	.word	0x00001b80


	//----- nvinfo : EIATTR_CRS_STACK_SIZE
	.align		4
.L_56:
        /*00a8*/ 	.byte	0x04, 0x1e
        /*00aa*/ 	.short	(.L_58 - .L_57)
.L_57:
        /*00ac*/ 	.word	0x00000000


	//----- nvinfo : EIATTR_CBANK_PARAM_SIZE
	.align		4
.L_58:
        /*00b0*/ 	.byte	0x03, 0x19
        /*00b2*/ 	.short	0x0028


	//----- nvinfo : EIATTR_PARAM_CBANK
	.align		4
        /*00b4*/ 	.byte	0x04, 0x0a
        /*00b6*/ 	.short	(.L_60 - .L_59)
	.align		4
.L_59:
        /*00b8*/ 	.word	index@(.nv.constant0._Z4cnvlPfS_mmm)
        /*00bc*/ 	.short	0x0380
        /*00be*/ 	.short	0x0028


	//----- nvinfo : EIATTR_SW_WAR
	.align		4
.L_60:
        /*00c0*/ 	.byte	0x04, 0x36
        /*00c2*/ 	.short	(.L_62 - .L_61)
.L_61:
        /*00c4*/ 	.word	0x00000008
.L_62:


//--------------------- .nv.callgraph             --------------------------
	.section	.nv.callgraph,"",@"SHT_CUDA_CALLGRAPH"
	.align	4
	.sectionentsize	8
	.align		4
        /*0000*/ 	.word	0x00000000
	.align		4
        /*0004*/ 	.word	0xffffffff
	.align		4
        /*0008*/ 	.word	index@(_Z8cnvl_optPfS_mmm)
	.align		4
        /*000c*/ 	.word	index@(vprintf)
	.align		4
        /*0010*/ 	.word	index@(_Z4cnvlPfS_mmm)
	.align		4
        /*0014*/ 	.word	index@(vprintf)
	.align		4
        /*0018*/ 	.word	0x00000000
	.align		4
        /*001c*/ 	.word	0xfffffffe
	.align		4
        /*0020*/ 	.word	0x00000000
	.align		4
        /*0024*/ 	.word	0xfffffffd
	.align		4
        /*0028*/ 	.word	0x00000000
	.align		4
        /*002c*/ 	.word	0xfffffffc


//--------------------- .nv.constant4             --------------------------
	.section	.nv.constant4,"a",@progbits
	.align	8
	.align		8
.nv.constant4:
        /*0000*/ 	.dword	vprintf
	.align		8
        /*0008*/ 	.dword	$str
	.align		8
        /*0010*/ 	.dword	$str$1
	.align		8
        /*0018*/ 	.dword	$str$2


//--------------------- .text._Z8cnvl_optPfS_mmm  --------------------------
	.section	.text._Z8cnvl_optPfS_mmm,"ax",@progbits
	.align	128
        .global         _Z8cnvl_optPfS_mmm
        .type           _Z8cnvl_optPfS_mmm,@function
        .size           _Z8cnvl_optPfS_mmm,(.L_x_36 - _Z8cnvl_optPfS_mmm)
        .other          _Z8cnvl_optPfS_mmm,@"STO_CUDA_ENTRY STV_DEFAULT"
_Z8cnvl_optPfS_mmm:
.text._Z8cnvl_optPfS_mmm:
[----:B------:R-:W0:Y:S01]  /*0000*/  LDC R1, c[0x0][0x37c] ;  /* 0x0000df00ff017b82 */ /* 0x000e220000000800 */
[----:B------:R-:W1:Y:S01]  /*0010*/  S2R R0, SR_TID.X ;  /* 0x0000000000007919 */ /* 0x000e620000002100 */
[----:B------:R-:W2:Y:S06]  /*0020*/  LDCU UR5, c[0x0][0x2fc] ;  /* 0x00005f80ff0577ac */ /* 0x000eac0008000800 */
[----:B------:R-:W1:Y:S01]  /*0030*/  S2UR UR4, SR_CTAID.X ;  /* 0x00000000000479c3 */ /* 0x000e620000002500 */
[----:B0-----:R-:W-:Y:S01]  /*0040*/  VIADD R1, R1, 0xfffffff8 ;  /* 0xfffffff801017836 */ /* 0x001fe20000000000 */
[----:B------:R-:W0:Y:S01]  /*0050*/  S2R R17, SR_TID.Y ;  /* 0x0000000000117919 */ /* 0x000e220000002200 */
[----:B------:R-:W-:-:S05]  /*0060*/  UMOV UR36, 0x400 ;  /* 0x0000040000247882 */ /* 0x000fca0000000000 */
[----:B------:R-:W-:Y:S08]  /*0070*/  BAR.SYNC.DEFER_BLOCKING 0x0 ;  /* 0x0000000000007b1d */ /* 0x000ff00000010000 */
[----:B------:R-:W1:Y:S08]  /*0080*/  LDC R23, c[0x0][0x360] ;  /* 0x0000d800ff177b82 */ /* 0x000e700000000800 */
[----:B------:R-:W0:Y:S08]  /*0090*/  S2UR UR6, SR_CTAID.Y ;  /* 0x00000000000679c3 */ /* 0x000e300000002600 */
[----:B------:R-:W0:Y:S08]  /*00a0*/  LDC R16, c[0x0][0x364] ;  /* 0x0000d900ff107b82 */ /* 0x000e300000000800 */
[----:B------:R-:W3:Y:S01]  /*00b0*/  LDC.64 R4, c[0x0][0x3a0] ;  /* 0x0000e800ff047b82 */ /* 0x000ee20000000a00 */
[----:B-1----:R-:W-:-:S07]  /*00c0*/  IMAD R23, R23, UR4, R0 ;  /* 0x0000000417177c24 */ /* 0x002fce000f8e0200 */
[----:B------:R-:W1:Y:S01]  /*00d0*/  S2UR UR4, SR_CgaCtaId ;  /* 0x00000000000479c3 */ /* 0x000e620000008800 */
[----:B0-----:R-:W-:-:S05]  /*00e0*/  IMAD R16, R16, UR6, R17 ;  /* 0x0000000610107c24 */ /* 0x001fca000f8e0211 */
[C---:B------:R-:W-:Y:S02]  /*00f0*/  ISETP.GT.U32.AND P1, PT, R23.reuse, R16, PT ;  /* 0x000000101700720c */ /* 0x040fe40003f24070 */
[----:B------:R-:W-:Y:S01]  /*0100*/  ISETP.NE.AND P0, PT, R16, 0x1, PT ;  /* 0x000000011000780c */ /* 0x000fe20003f05270 */
[C---:B---3--:R-:W-:Y:S01]  /*0110*/  IMAD R19, R23.reuse, R4, R16 ;  /* 0x0000000417137224 */ /* 0x048fe200078e0210 */
[----:B------:R-:W-:Y:S02]  /*0120*/  ISETP.GT.U32.AND.EX P1, PT, RZ, RZ, PT, P1 ;  /* 0x000000ffff00720c */ /* 0x000fe40003f24110 */
[C---:B------:R-:W-:Y:S02]  /*0130*/  ISETP.NE.OR P0, PT, R23.reuse, 0x1, P0 ;  /* 0x000000011700780c */ /* 0x040fe40000705670 */
[CC--:B------:R-:W-:Y:S02]  /*0140*/  SEL R3, R23.reuse, R16.reuse, P1 ;  /* 0x0000001017037207 */ /* 0x0c0fe40000800000 */
[----:B------:R-:W-:Y:S01]  /*0150*/  LOP3.LUT P2, RZ, R23, R16, RZ, 0xfc, !PT ;  /* 0x0000001017ff7212 */ /* 0x000fe2000784fcff */
[----:B-1----:R-:W-:Y:S01]  /*0160*/  ULEA UR36, UR4, UR36, 0x18 ;  /* 0x0000002404247291 */ /* 0x002fe2000f8ec0ff */
[----:B------:R-:W-:Y:S01]  /*0170*/  ISETP.GE.U32.AND P1, PT, R3, R4, PT ;  /* 0x000000040300720c */ /* 0x000fe20003f26070 */
[----:B------:R-:W0:Y:S01]  /*0180*/  LDCU UR4, c[0x0][0x2f8] ;  /* 0x00005f00ff0477ac */ /* 0x000e220008000800 */
[----:B------:R-:W-:-:S02]  /*0190*/  P2R R22, PR, RZ, 0x4 ;  /* 0x00000004ff167803 */ /* 0x000fc40000000000 */
[----:B------:R-:W-:Y:S02]  /*01a0*/  ISETP.GE.U32.AND.EX P1, PT, RZ, R5, PT, P1 ;  /* 0x00000005ff00720c */ /* 0x000fe40003f26110 */
[----:B------:R-:W-:Y:S01]  /*01b0*/  LEA R19, R19, UR36, 0x2 ;  /* 0x0000002413137c11 */ /* 0x000fe2000f8e10ff */
[----:B------:R-:W-:Y:S01]  /*01c0*/  @!P0 IMAD.MOV.U32 R7, RZ, RZ, 0x3f800000 ;  /* 0x3f800000ff078424 */ /* 0x000fe200078e00ff */
[----:B------:R-:W-:-:S09]  /*01d0*/  @!P0 LEA R0, R4, UR36, 0x2 ;  /* 0x0000002404008c11 */ /* 0x000fd2000f8e10ff */
[----:B------:R1:W-:Y:S01]  /*01e0*/  @!P1 STS [R19], RZ ;  /* 0x000000ff13009388 */ /* 0x0003e20000000800 */
[----:B------:R-:W-:Y:S01]  /*01f0*/  BAR.SYNC.DEFER_BLOCKING 0x0 ;  /* 0x0000000000007b1d */ /* 0x000fe20000010000 */
[----:B------:R-:W-:-:S04]  /*0200*/  ISETP.GE.U32.AND P1, PT, R3, R4, PT ;  /* 0x000000040300720c */ /* 0x000fc80003f26070 */
[----:B------:R-:W-:-:S04]  /*0210*/  ISETP.GE.U32.AND.EX P1, PT, RZ, R5, PT, P1 ;  /* 0x00000005ff00720c */ /* 0x000fc80003f26110 */
[----:B------:R-:W-:Y:S01]  /*0220*/  P2R R24, PR, RZ, 0x2 ;  /* 0x00000002ff187803 */ /* 0x000fe20000000000 */
[----:B------:R1:W-:Y:S01]  /*0230*/  @!P0 STS [R0+0x4], R7 ;  /* 0x0000040700008388 */ /* 0x0003e20000000800 */
[----:B------:R-:W-:Y:S01]  /*0240*/  BAR.SYNC.DEFER_BLOCKING 0x0 ;  /* 0x0000000000007b1d */ /* 0x000fe20000010000 */
[----:B0-----:R-:W-:-:S05]  /*0250*/  IADD3 R2, P0, PT, R1, UR4, RZ ;  /* 0x0000000401027c10 */ /* 0x001fca000ff1e0ff */
[----:B--2---:R-:W-:Y:S01]  /*0260*/  IMAD.X R18, RZ, RZ, UR5, P0 ;  /* 0x00000005ff127e24 */ /* 0x004fe200080e06ff */
[----:B------:R-:W-:Y:S07]  /*0270*/  @P2 BRA `(.L_x_0) ;  /* 0x00000000002c2947 */ /* 0x000fee0003800000 */
[----:B------:R-:W0:Y:S01]  /*0280*/  LDC.64 R10, c[0x0][0x3a0] ;  /* 0x0000e800ff0a7b82 */ /* 0x000e220000000a00 */
[----:B------:R-:W-:Y:S01]  /*0290*/  MOV R8, 0x0 ;  /* 0x0000000000087802 */ /* 0x000fe20000000f00 */
[----:B------:R-:W2:Y:S01]  /*02a0*/  LDCU.64 UR4, c[0x4][0x8] ;  /* 0x01000100ff0477ac */ /* 0x000ea20008000a00 */
[----:B------:R-:W-:Y:S02]  /*02b0*/  IMAD.MOV.U32 R6, RZ, RZ, R2 ;  /* 0x000000ffff067224 */ /* 0x000fe400078e0002 */
[----:B-1----:R-:W-:-:S03]  /*02c0*/  IMAD.MOV.U32 R7, RZ, RZ, R18 ;  /* 0x000000ffff077224 */ /* 0x002fc600078e0012 */
[----:B------:R-:W1:Y:S01]  /*02d0*/  LDC.64 R8, c[0x4][R8] ;  /* 0x0100000008087b82 */ /* 0x000e620000000a00 */
[----:B--2---:R-:W-:Y:S02]  /*02e0*/  IMAD.U32 R4, RZ, RZ, UR4 ;  /* 0x00000004ff047e24 */ /* 0x004fe4000f8e00ff */
[----:B------:R-:W-:Y:S01]  /*02f0*/  IMAD.U32 R5, RZ, RZ, UR5 ;  /* 0x00000005ff057e24 */ /* 0x000fe2000f8e00ff */
[----:B0-----:R0:W-:Y:S06]  /*0300*/  STL.64 [R1], R10 ;  /* 0x0000000a01007387 */ /* 0x0011ec0000100a00 */
[----:B------:R-:W-:-:S07]  /*0310*/  LEPC R20, `(.L_x_0) ;  /* 0x000000001014794e */ /* 0x000fce0000000000 */
[----:B01----:R-:W-:Y:S05]  /*0320*/  CALL.ABS.NOINC R8 ;  /* 0x0000000008007343 */ /* 0x003fea0003c00000 */
.L_x_0:
[----:B------:R-:W-:Y:S01]  /*0330*/  ISETP.NE.AND P6, PT, R24, RZ, PT ;  /* 0x000000ff1800720c */ /* 0x000fe20003fc5270 */
[----:B------:R-:W-:Y:S05]  /*0340*/  WARPSYNC.ALL ;  /* 0x0000000000007948 */ /* 0x000fea0003800000 */
[----:B------:R-:W-:Y:S07]  /*0350*/  BAR.SYNC.DEFER_BLOCKING 0x0 ;  /* 0x0000000000007b1d */ /* 0x000fee0000010000 */
[----:B------:R-:W-:Y:S05]  /*0360*/  @P6 BRA `(.L_x_1) ;  /* 0x0000000000306947 */ /* 0x000fea0003800000 */
[----:B-1----:R-:W0:Y:S01]  /*0370*/  LDS R19, [R19] ;  /* 0x0000000013137984 */ /* 0x002e220000000800 */
[----:B------:R-:W-:Y:S01]  /*0380*/  MOV R0, 0x0 ;  /* 0x0000000000007802 */ /* 0x000fe20000000f00 */
[----:B------:R-:W1:Y:S01]  /*0390*/  LDCU.64 UR4, c[0x4][0x10] ;  /* 0x01000200ff0477ac */ /* 0x000e620008000a00 */
[----:B------:R-:W-:Y:S02]  /*03a0*/  IMAD.MOV.U32 R6, RZ, RZ, R2 ;  /* 0x000000ffff067224 */ /* 0x000fe400078e0002 */
[----:B------:R2:W3:Y:S01]  /*03b0*/  LDC.64 R10, c[0x4][R0] ;  /* 0x01000000000a7b82 */ /* 0x0004e20000000a00 */
[----:B------:R-:W-:Y:S02]  /*03c0*/  IMAD.MOV.U32 R7, RZ, RZ, R18 ;  /* 0x000000ffff077224 */ /* 0x000fe400078e0012 */
[----:B-1----:R-:W-:Y:S02]  /*03d0*/  IMAD.U32 R4, RZ, RZ, UR4 ;  /* 0x00000004ff047e24 */ /* 0x002fe4000f8e00ff */
[----:B------:R-:W-:Y:S01]  /*03e0*/  IMAD.U32 R5, RZ, RZ, UR5 ;  /* 0x00000005ff057e24 */ /* 0x000fe2000f8e00ff */
[----:B0-----:R-:W0:Y:S02]  /*03f0*/  F2F.F64.F32 R8, R19 ;  /* 0x0000001300087310 */ /* 0x001e240000201800 */
[----:B0--3--:R2:W-:Y:S04]  /*0400*/  STL.64 [R1], R8 ;  /* 0x0000000801007387 */ /* 0x0095e80000100a00 */
[----:B------:R-:W-:-:S07]  /*0410*/  LEPC R20, `(.L_x_1) ;  /* 0x000000001014794e */ /* 0x000fce0000000000 */
[----:B--2---:R-:W-:Y:S05]  /*0420*/  CALL.ABS.NOINC R10 ;  /* 0x000000000a007343 */ /* 0x004fea0003c00000 */
.L_x_1:
[----:B------:R-:W-:Y:S01]  /*0430*/  ISETP.NE.AND P6, PT, R22, RZ, PT ;  /* 0x000000ff1600720c */ /* 0x000fe20003fc5270 */
[----:B------:R-:W-:Y:S05]  /*0440*/  WARPSYNC.ALL ;  /* 0x0000000000007948 */ /* 0x000fea0003800000 */
[----:B------:R-:W-:Y:S07]  /*0450*/  BAR.SYNC.DEFER_BLOCKING 0x0 ;  /* 0x0000000000007b1d */ /* 0x000fee0000010000 */
[----:B------:R-:W-:Y:S05]  /*0460*/  @P6 BRA `(.L_x_2) ;  /* 0x0000000000206947 */ /* 0x000fea0003800000 */
[----:B-1----:R-:W-:Y:S01]  /*0470*/  MOV R0, 0x0 ;  /* 0x0000000000007802 */ /* 0x002fe20000000f00 */
[----:B------:R-:W0:Y:S01]  /*0480*/  LDCU.64 UR4, c[0x4][0x18] ;  /* 0x01000300ff0477ac */ /* 0x000e220008000a00 */
[----:B------:R-:W-:Y:S02]  /*0490*/  CS2R R6, SRZ ;  /* 0x0000000000067805 */ /* 0x000fe4000001ff00 */
[----:B------:R1:W2:Y:S01]  /*04a0*/  LDC.64 R2, c[0x4][R0] ;  /* 0x0100000000027b82 */ /* 0x0002a20000000a00 */
[----:B0-----:R-:W-:Y:S02]  /*04b0*/  IMAD.U32 R4, RZ, RZ, UR4 ;  /* 0x00000004ff047e24 */ /* 0x001fe4000f8e00ff */
[----:B-1----:R-:W-:-:S07]  /*04c0*/  IMAD.U32 R5, RZ, RZ, UR5 ;  /* 0x00000005ff057e24 */ /* 0x002fce000f8e00ff */
[----:B------:R-:W-:-:S07]  /*04d0*/  LEPC R20, `(.L_x_2) ;  /* 0x000000001014794e */ /* 0x000fce0000000000 */
[----:B--2---:R-:W-:Y:S05]  /*04e0*/  CALL.ABS.NOINC R2 ;  /* 0x0000000002007343 */ /* 0x004fea0003c00000 */
.L_x_2:
[----:B------:R-:W-:Y:S05]  /*04f0*/  WARPSYNC.ALL ;  /* 0x0000000000007948 */ /* 0x000fea0003800000 */
[----:B------:R-:W0:Y:S01]  /*0500*/  LDCU.128 UR12, c[0x0][0x390] ;  /* 0x00007200ff0c77ac */ /* 0x000e220008000c00 */
[----:B------:R-:W-:Y:S01]  /*0510*/  BSSY.RECONVERGENT B0, `(.L_x_3) ;  /* 0x0000038000007945 */ /* 0x000fe20003800200 */
[----:B------:R-:W2:Y:S01]  /*0520*/  LDCU.64 UR18, c[0x0][0x3a0] ;  /* 0x00007400ff1277ac */ /* 0x000ea20008000a00 */
[----:B------:R-:W-:Y:S01]  /*0530*/  BAR.SYNC.DEFER_BLOCKING 0x0 ;  /* 0x0000000000007b1d */ /* 0x000fe20000010000 */
[----:B0-----:R-:W-:Y:S02]  /*0540*/  ISETP.GE.U32.AND P2, PT, R16, UR14, PT ;  /* 0x0000000e10007c0c */ /* 0x001fe4000bf46070 */
[----:B------:R-:W-:-:S02]  /*0550*/  ISETP.GE.U32.AND P1, PT, R23, UR12, PT ;  /* 0x0000000c17007c0c */ /* 0x000fc4000bf26070 */
[----:B------:R-:W-:Y:S02]  /*0560*/  ISETP.GE.U32.AND.EX P2, PT, RZ, UR15, PT, P2 ;  /* 0x0000000fff007c0c */ /* 0x000fe4000bf46120 */
[----:B--2---:R-:W-:Y:S02]  /*0570*/  ISETP.EQ.U32.AND P0, PT, RZ, UR18, PT ;  /* 0x00000012ff007c0c */ /* 0x004fe4000bf02070 */
[----:B------:R-:W-:-:S04]  /*0580*/  ISETP.GE.U32.OR.EX P1, PT, RZ, UR13, P2, P1 ;  /* 0x0000000dff007c0c */ /* 0x000fc80009726510 */
[----:B------:R-:W-:-:S13]  /*0590*/  ISETP.EQ.OR.EX P0, PT, RZ, UR19, P1, P0 ;  /* 0x00000013ff007c0c */ /* 0x000fda0008f02700 */
[----:B------:R-:W-:Y:S05]  /*05a0*/  @P0 BRA `(.L_x_4) ;  /* 0x0000000000b80947 */ /* 0x000fea0003800000 */
[----:B------:R-:W0:Y:S01]  /*05b0*/  LDCU.64 UR4, c[0x0][0x388] ;  /* 0x00007100ff0477ac */ /* 0x000e220008000a00 */
[----:B------:R-:W-:Y:S01]  /*05c0*/  IMAD.MOV.U32 R17, RZ, RZ, RZ ;  /* 0x000000ffff117224 */ /* 0x000fe200078e00ff */
[----:B------:R-:W2:Y:S01]  /*05d0*/  LDCU.64 UR10, c[0x0][0x358] ;  /* 0x00006b00ff0a77ac */ /* 0x000ea20008000a00 */
[----:B------:R-:W-:-:S04]  /*05e0*/  IMAD.WIDE.U32 R4, R23, UR14, R16 ;  /* 0x0000000e17047c25 */ /* 0x000fc8000f8e0010 */
[----:B------:R-:W-:Y:S01]  /*05f0*/  IMAD R3, R23, UR15, R5 ;  /* 0x0000000f17037c24 */ /* 0x000fe2000f8e0205 */
[----:B0-----:R-:W-:-:S04]  /*0600*/  LEA R2, P0, R4, UR4, 0x2 ;  /* 0x0000000404027c11 */ /* 0x001fc8000f8010ff */
[----:B------:R-:W-:-:S05]  /*0610*/  LEA.HI.X R3, R4, UR5, R3, 0x2, P0 ;  /* 0x0000000504037c11 */ /* 0x000fca00080f1403 */
[----:B--2---:R0:W5:Y:S01]  /*0620*/  LDG.E R9, desc[UR10][R2.64] ;  /* 0x0000000a02097981 */ /* 0x004162000c1e1900 */
[----:B------:R-:W-:Y:S01]  /*0630*/  UIADD3 UR9, UP0, UPT, UR18, UR14, URZ ;  /* 0x0000000e12097290 */ /* 0x000fe2000ff1e0ff */
[----:B------:R-:W-:Y:S01]  /*0640*/  UMOV UR7, URZ ;  /* 0x000000ff00077c82 */ /* 0x000fe20008000000 */
[----:B------:R-:W-:Y:S02]  /*0650*/  UMOV UR8, URZ ;  /* 0x000000ff00087c82 */ /* 0x000fe40008000000 */
[----:B------:R-:W-:-:S04]  /*0660*/  UIADD3 UR9, UP1, UPT, UR9, -0x1, URZ ;  /* 0xffffffff09097890 */ /* 0x000fc8000ff3e0ff */
[----:B------:R-:W-:-:S12]  /*0670*/  UIADD3.X UR12, UPT, UPT, UR19, -0x1, UR15, UP1, UP0 ;  /* 0xffffffff130c7890 */ /* 0x000fd80008fe040f */
.L_x_6:
[----:B-1----:R-:W-:Y:S01]  /*0680*/  IADD3 R7, P0, PT, R23, UR7, RZ ;  /* 0x0000000717077c10 */ /* 0x002fe2000ff1e0ff */
[----:B------:R-:W-:Y:S01]  /*0690*/  IMAD.MOV.U32 R4, RZ, RZ, R16 ;  /* 0x000000ffff047224 */ /* 0x000fe200078e0010 */
[----:B------:R-:W1:Y:S01]  /*06a0*/  LDCU.64 UR20, c[0x0][0x3a0] ;  /* 0x00007400ff1477ac */ /* 0x000e620008000a00 */
[----:B------:R-:W-:Y:S02]  /*06b0*/  IMAD.MOV.U32 R5, RZ, RZ, RZ ;  /* 0x000000ffff057224 */ /* 0x000fe400078e00ff */
[----:B------:R-:W-:Y:S01]  /*06c0*/  IMAD.X R0, RZ, RZ, UR8, P0 ;  /* 0x00000008ff007e24 */ /* 0x000fe200080e06ff */
[----:B------:R-:W2:Y:S01]  /*06d0*/  LDCU.64 UR16, c[0x0][0x380] ;  /* 0x00007000ff1077ac */ /* 0x000ea20008000a00 */
[----:B------:R-:W-:Y:S01]  /*06e0*/  IMAD.WIDE.U32 R4, R7, UR9, R4 ;  /* 0x0000000907047c25 */ /* 0x000fe2000f8e0004 */
[----:B------:R-:W-:-:S03]  /*06f0*/  UMOV UR4, URZ ;  /* 0x000000ff00047c82 */ /* 0x000fc60008000000 */
[----:B------:R-:W-:Y:S01]  /*0700*/  IMAD R0, R0, UR9, RZ ;  /* 0x0000000900007c24 */ /* 0x000fe2000f8e02ff */
[----:B------:R-:W-:Y:S01]  /*0710*/  UMOV UR5, URZ ;  /* 0x000000ff00057c82 */ /* 0x000fe20008000000 */
[----:B------:R-:W-:Y:S02]  /*0720*/  UMOV UR6, URZ ;  /* 0x000000ff00067c82 */ /* 0x000fe40008000000 */
[----:B------:R-:W-:-:S04]  /*0730*/  IMAD R7, R7, UR12, R0 ;  /* 0x0000000c07077c24 */ /* 0x000fc8000f8e0200 */
[----:B---3--:R-:W-:-:S07]  /*0740*/  IMAD.IADD R8, R5, 0x1, R7 ;  /* 0x0000000105087824 */ /* 0x008fce00078e0207 */
.L_x_5:
[----:B------:R-:W-:-:S04]  /*0750*/  IADD3 R0, P0, PT, R4, UR5, RZ ;  /* 0x0000000504007c10 */ /* 0x000fc8000ff1e0ff */
[----:B------:R-:W-:Y:S02]  /*0760*/  IADD3.X R7, PT, PT, R8, UR6, RZ, P0, !PT ;  /* 0x0000000608077c10 */ /* 0x000fe400087fe4ff */
[----:B--2---:R-:W-:-:S04]  /*0770*/  LEA R6, P0, R0, UR16, 0x2 ;  /* 0x0000001000067c11 */ /* 0x004fc8000f8010ff */
[----:B------:R-:W-:-:S05]  /*0780*/  LEA.HI.X R7, R0, UR17, R7, 0x2, P0 ;  /* 0x0000001100077c11 */ /* 0x000fca00080f1407 */
[----:B------:R-:W2:Y:S01]  /*0790*/  LDG.E R6, desc[UR10][R6.64] ;  /* 0x0000000a06067981 */ /* 0x000ea2000c1e1900 */
[----:B-1----:R-:W-:-:S04]  /*07a0*/  UIMAD UR5, UR7, UR20, UR4 ;  /* 0x00000014070572a4 */ /* 0x002fc8000f8e0204 */
[----:B------:R-:W-:-:S09]  /*07b0*/  ULEA UR5, UR5, UR36, 0x2 ;  /* 0x0000002405057291 */ /* 0x000fd2000f8e10ff */
[----:B------:R-:W1:Y:S01]  /*07c0*/  LDS R0, [UR5] ;  /* 0x00000005ff007984 */ /* 0x000e620008000800 */
[----:B------:R-:W-:-:S04]  /*07d0*/  UIADD3 UR5, UPT, UPT, UR4, 0x1, URZ ;  /* 0x0000000104057890 */ /* 0x000fc8000fffe0ff */
[----:B------:R-:W-:-:S03]  /*07e0*/  UISETP.GE.U32.AND UP0, UPT, UR5, UR20, UPT ;  /* 0x000000140500728c */ /* 0x000fc6000bf06070 */
[----:B------:R-:W-:Y:S01]  /*07f0*/  UMOV UR4, UR5 ;  /* 0x0000000500047c82 */ /* 0x000fe20008000000 */
[----:B------:R-:W-:Y:S01]  /*0800*/  UISETP.GE.U32.AND.EX UP0, UPT, URZ, UR21, UPT, UP0 ;  /* 0x00000015ff00728c */ /* 0x000fe2000bf06100 */
[----:B--23-5:R-:W-:-:S04]  /*0810*/  FFMA R9, R6, 12, R9 ;  /* 0x4140000006097823 */ /* 0x02cfc80000000009 */
[----:B-1----:R-:W-:-:S05]  /*0820*/  FFMA R9, R0, 6, R9 ;  /* 0x40c0000000097823 */ /* 0x002fca0000000009 */
[----:B------:R3:W-:Y:S01]  /*0830*/  STG.E desc[UR10][R2.64], R9 ;  /* 0x0000000902007986 */ /* 0x0007e2000c10190a */
[----:B------:R-:W-:Y:S05]  /*0840*/  BRA.U !UP0, `(.L_x_5) ;  /* 0xfffffffd08c07547 */ /* 0x000fea000b83ffff */
[----:B------:R-:W-:-:S04]  /*0850*/  UIADD3 UR7, UPT, UPT, UR7, 0x1, URZ ;  /* 0x0000000107077890 */ /* 0x000fc8000fffe0ff */
[----:B------:R-:W-:-:S04]  /*0860*/  UISETP.GE.U32.AND UP0, UPT, UR7, UR20, UPT ;  /* 0x000000140700728c */ /* 0x000fc8000bf06070 */
[----:B------:R-:W-:-:S09]  /*0870*/  UISETP.GE.U32.AND.EX UP0, UPT, URZ, UR21, UPT, UP0 ;  /* 0x00000015ff00728c */ /* 0x000fd2000bf06100 */
[----:B------:R-:W-:Y:S05]  /*0880*/  BRA.U !UP0, `(.L_x_6) ;  /* 0xfffffffd087c7547 */ /* 0x000fea000b83ffff */
.L_x_4:
[----:B------:R-:W-:Y:S05]  /*0890*/  BSYNC.RECONVERGENT B0 ;  /* 0x0000000000007941 */ /* 0x000fea0003800200 */
.L_x_3:
[----:B------:R-:W-:Y:S08]  /*08a0*/  BAR.SYNC.DEFER_BLOCKING 0x0 ;  /* 0x0000000000007b1d */ /* 0x000ff00000010000 */
[----:B------:R-:W-:Y:S08]  /*08b0*/  BAR.SYNC.DEFER_BLOCKING 0x0 ;  /* 0x0000000000007b1d */ /* 0x000ff00000010000 */
[----:B------:R-:W-:Y:S06]  /*08c0*/  BAR.SYNC.DEFER_BLOCKING 0x0 ;  /* 0x0000000000007b1d */ /* 0x000fec0000010000 */
[----:B------:R-:W-:Y:S05]  /*08d0*/  EXIT ;  /* 0x000000000000794d */ /* 0x000fea0003800000 */
.L_x_7:
[----:B------:R-:W-:-:S00]  /*08e0*/  BRA `(.L_x_7) ;  /* 0xfffffffc00fc7947 */ /* 0x000fc0000383ffff */
[----:B------:R-:W-:-:S00]  /*08f0*/  NOP ;  /* 0x0000000000007918 */ /* 0x000fc00000000000 */
        /* <DEDUP_REMOVED lines=8> */
.L_x_36:


//--------------------- .text._Z4cnvlPfS_mmm      --------------------------
	.section	.text._Z4cnvlPfS_mmm,"ax",@progbits
	.align	128
        .global         _Z4cnvlPfS_mmm
        .type           _Z4cnvlPfS_mmm,@function
        .size           _Z4cnvlPfS_mmm,(.L_x_37 - _Z4cnvlPfS_mmm)
        .other          _Z4cnvlPfS_mmm,@"STO_CUDA_ENTRY STV_DEFAULT"
_Z4cnvlPfS_mmm:
.text._Z4cnvlPfS_mmm:
[----:B------:R-:W0:Y:S01]  /*0000*/  LDC R1, c[0x0][0x37c] ;  /* 0x0000df00ff017b82 */ /* 0x000e220000000800 */
[----:B------:R-:W1:Y:S01]  /*0010*/  LDCU.64 UR6, c[0x0][0x3a0] ;  /* 0x00007400ff0677ac */ /* 0x000e620008000a00 */
[----:B------:R-:W-:-:S06]  /*0020*/  MOV R8, 0x0 ;  /* 0x0000000000087802 */ /* 0x000fcc0000000f00 */
[----:B------:R-:W2:Y:S01]  /*0030*/  LDC.64 R2, c[0x0][0x3a0] ;  /* 0x0000e800ff027b82 */ /* 0x000ea20000000a00 */
[----:B0-----:R-:W-:Y:S01]  /*0040*/  VIADD R1, R1, 0xfffffff8 ;  /* 0xfffffff801017836 */ /* 0x001fe20000000000 */
[----:B------:R-:W0:Y:S01]  /*0050*/  LDCU UR5, c[0x0][0x2f8] ;  /* 0x00005f00ff0577ac */ /* 0x000e220008000800 */
[----:B------:R-:W3:Y:S05]  /*0060*/  LDCU UR8, c[0x0][0x2fc] ;  /* 0x00005f80ff0877ac */ /* 0x000eea0008000800 */
[----:B------:R-:W4:Y:S01]  /*0070*/  LDC.64 R8, c[0x4][R8] ;  /* 0x0100000008087b82 */ /* 0x000f220000000a00 */
[----:B------:R-:W3:Y:S01]  /*0080*/  LDCU.64 UR12, c[0x4][0x8] ;  /* 0x01000100ff0c77ac */ /* 0x000ee20008000a00 */
[----:B------:R-:W3:Y:S01]  /*0090*/  LDCU.64 UR36, c[0x0][0x3a0] ;  /* 0x00007400ff2477ac */ /* 0x000ee20008000a00 */
[----:B-1----:R-:W-:-:S02]  /*00a0*/  UIMAD UR4, UR7, UR6, URZ ;  /* 0x00000006070472a4 */ /* 0x002fc4000f8e02ff */
[----:B------:R-:W-:Y:S01]  /*00b0*/  UIMAD.WIDE.U32 UR10, UR6, UR6, URZ ;  /* 0x00000006060a72a5 */ /* 0x000fe2000f8e00ff */
[----:B0-----:R-:W-:Y:S01]  /*00c0*/  IADD3 R16, P0, PT, R1, UR5, RZ ;  /* 0x0000000501107c10 */ /* 0x001fe2000ff1e0ff */
[----:B------:R-:W-:Y:S02]  /*00d0*/  UIMAD UR4, UR6, UR7, UR4 ;  /* 0x00000007060472a4 */ /* 0x000fe4000f8e0204 */
[----:B------:R-:W-:Y:S01]  /*00e0*/  UISETP.NE.U32.AND UP0, UPT, UR10, URZ, UPT ;  /* 0x000000ff0a00728c */ /* 0x000fe2000bf05070 */
[----:B--2---:R3:W-:Y:S01]  /*00f0*/  STL.64 [R1], R2 ;  /* 0x0000000201007387 */ /* 0x0047e20000100a00 */
[----:B------:R-:W-:-:S04]  /*0100*/  UIADD3 UR6, UPT, UPT, UR11, UR4, URZ ;  /* 0x000000040b067290 */ /* 0x000fc8000fffe0ff */
[----:B------:R-:W-:Y:S01]  /*0110*/  UISETP.NE.AND.EX UP0, UPT, UR6, URZ, UPT, UP0 ;  /* 0x000000ff0600728c */ /* 0x000fe2000bf05300 */
[----:B---3--:R-:W-:-:S08]  /*0120*/  IMAD.X R2, RZ, RZ, UR8, P0 ;  /* 0x00000008ff027e24 */ /* 0x008fd000080e06ff */
[----:B------:R-:W-:Y:S05]  /*0130*/  BRA.U !UP0, `(.L_x_8) ;  /* 0x0000000108307547 */ /* 0x000fea000b800000 */
[----:B------:R-:W0:Y:S01]  /*0140*/  S2UR UR5, SR_CgaCtaId ;  /* 0x00000000000579c3 */ /* 0x000e220000008800 */
[----:B------:R-:W-:Y:S02]  /*0150*/  UMOV UR4, 0x400 ;  /* 0x0000040000047882 */ /* 0x000fe40000000000 */
[----:B0-----:R-:W-:-:S03]  /*0160*/  ULEA UR5, UR5, UR4, 0x18 ;  /* 0x0000000405057291 */ /* 0x001fc6000f8ec0ff */
[----:B------:R-:W-:-:S09]  /*0170*/  UMOV UR4, URZ ;  /* 0x000000ff00047c82 */ /* 0x000fd20008000000 */
.L_x_9:
[----:B------:R-:W-:Y:S02]  /*0180*/  ULOP3.LUT UR7, UR4, 0x1, URZ, 0xc0, !UPT ;  /* 0x0000000104077892 */ /* 0x000fe4000f8ec0ff */
[----:B------:R-:W-:Y:S02]  /*0190*/  ULEA UR8, UR4, UR5, 0x2 ;  /* 0x0000000504087291 */ /* 0x000fe4000f8e10ff */
[----:B------:R-:W-:Y:S02]  /*01a0*/  UIADD3 UR4, UPT, UPT, UR4, 0x1, URZ ;  /* 0x0000000104047890 */ /* 0x000fe4000fffe0ff */
[----:B------:R-:W-:Y:S02]  /*01b0*/  I2FP.F32.U32 R0, UR7 ;  /* 0x0000000700007c45 */ /* 0x000fe40008201000 */
[----:B------:R-:W-:-:S03]  /*01c0*/  UISETP.GT.U32.AND UP0, UPT, UR10, UR4, UPT ;  /* 0x000000040a00728c */ /* 0x000fc6000bf04070 */
[----:B------:R0:W-:Y:S01]  /*01d0*/  STS [UR8], R0 ;  /* 0x00000000ff007988 */ /* 0x0001e20008000808 */
[----:B------:R-:W-:-:S09]  /*01e0*/  UISETP.GT.U32.AND.EX UP0, UPT, UR6, URZ, UPT, UP0 ;  /* 0x000000ff0600728c */ /* 0x000fd2000bf04100 */
[----:B0-----:R-:W-:Y:S05]  /*01f0*/  BRA.U UP0, `(.L_x_9) ;  /* 0xfffffffd00e07547 */ /* 0x001fea000b83ffff */
.L_x_8:
[----:B------:R-:W-:Y:S02]  /*0200*/  IMAD.U32 R4, RZ, RZ, UR12 ;  /* 0x0000000cff047e24 */ /* 0x000fe4000f8e00ff */
[----:B------:R-:W-:Y:S02]  /*0210*/  IMAD.U32 R5, RZ, RZ, UR13 ;  /* 0x0000000dff057e24 */ /* 0x000fe4000f8e00ff */
[----:B------:R-:W-:Y:S02]  /*0220*/  IMAD.MOV.U32 R6, RZ, RZ, R16 ;  /* 0x000000ffff067224 */ /* 0x000fe400078e0010 */
[----:B------:R-:W-:-:S07]  /*0230*/  IMAD.MOV.U32 R7, RZ, RZ, R2 ;  /* 0x000000ffff077224 */ /* 0x000fce00078e0002 */
[----:B------:R-:W-:-:S07]  /*0240*/  LEPC R20, `(.L_x_10) ;  /* 0x000000001014794e */ /* 0x000fce0000000000 */
[----:B----4-:R-:W-:Y:S05]  /*0250*/  CALL.ABS.NOINC R8 ;  /* 0x0000000008007343 */ /* 0x010fea0003c00000 */
.L_x_10:
[----:B------:R-:W0:Y:S02]  /*0260*/  LDCU.64 UR4, c[0x0][0x3a0] ;  /* 0x00007400ff0477ac */ /* 0x000e240008000a00 */
[----:B0-----:R-:W-:Y:S02]  /*0270*/  IMAD.U32 R12, RZ, RZ, UR4 ;  /* 0x00000004ff0c7e24 */ /* 0x001fe4000f8e00ff */
[----:B------:R-:W-:-:S03]  /*0280*/  IMAD.U32 R8, RZ, RZ, UR5 ;  /* 0x00000005ff087e24 */ /* 0x000fc6000f8e00ff */
[----:B------:R-:W-:-:S04]  /*0290*/  ISETP.NE.U32.AND P0, PT, R12, RZ, PT ;  /* 0x000000ff0c00720c */ /* 0x000fc80003f05070 */
[----:B------:R-:W-:-:S13]  /*02a0*/  ISETP.NE.AND.EX P0, PT, R8, RZ, PT, P0 ;  /* 0x000000ff0800720c */ /* 0x000fda0003f05300 */
[----:B------:R-:W-:Y:S05]  /*02b0*/  @!P0 BRA `(.L_x_11) ;  /* 0x0000000800308947 */ /* 0x000fea0003800000 */
[----:B------:R-:W-:Y:S01]  /*02c0*/  BSSY.RECONVERGENT B7, `(.L_x_11) ;  /* 0x000008b000077945 */ /* 0x000fe20003800200 */
[C---:B------:R-:W-:Y:S01]  /*02d0*/  LOP3.LUT R25, R12.reuse, 0x3, RZ, 0xc0, !PT ;  /* 0x000000030c197812 */ /* 0x040fe200078ec0ff */
[----:B------:R-:W-:Y:S01]  /*02e0*/  IMAD.MOV.U32 R23, RZ, RZ, RZ ;  /* 0x000000ffff177224 */ /* 0x000fe200078e00ff */
[----:B------:R-:W-:-:S07]  /*02f0*/  LOP3.LUT R24, R12, 0xfffffffc, RZ, 0xc0, !PT ;  /* 0xfffffffc0c187812 */ /* 0x000fce00078ec0ff */
.L_x_22:
[----:B------:R-:W0:Y:S01]  /*0300*/  LDCU.64 UR4, c[0x0][0x3a0] ;  /* 0x00007400ff0477ac */ /* 0x000e220008000a00 */
[----:B------:R-:W-:Y:S01]  /*0310*/  IMAD.MOV.U32 R26, RZ, RZ, RZ ;  /* 0x000000ffff1a7224 */ /* 0x000fe200078e00ff */
[----:B0-----:R-:W-:-:S04]  /*0320*/  UISETP.GE.U32.AND UP0, UPT, UR4, 0x4, UPT ;  /* 0x000000040400788c */ /* 0x001fc8000bf06070 */
[----:B------:R-:W-:-:S09]  /*0330*/  UISETP.GE.U32.AND.EX UP0, UPT, UR5, URZ, UPT, UP0 ;  /* 0x000000ff0500728c */ /* 0x000fd2000bf06100 */
[----:B------:R-:W-:Y:S05]  /*0340*/  BRA.U !UP0, `(.L_x_12) ;  /* 0x0000000108f87547 */ /* 0x000fea000b800000 */
[----:B------:R-:W-:Y:S01]  /*0350*/  BSSY.RECONVERGENT B6, `(.L_x_12) ;  /* 0x000003d000067945 */ /* 0x000fe20003800200 */
[----:B------:R-:W-:Y:S01]  /*0360*/  CS2R R18, SRZ ;  /* 0x0000000000127805 */ /* 0x000fe2000001ff00 */
[----:B------:R-:W-:-:S07]  /*0370*/  IMAD.MOV.U32 R26, RZ, RZ, RZ ;  /* 0x000000ffff1a7224 */ /* 0x000fce00078e00ff */
.L_x_17:
[----:B------:R-:W0:Y:S01]  /*0380*/  S2UR UR5, SR_CgaCtaId ;  /* 0x00000000000579c3 */ /* 0x000e220000008800 */
[----:B------:R-:W-:Y:S01]  /*0390*/  UMOV UR4, 0x400 ;  /* 0x0000040000047882 */ /* 0x000fe20000000000 */
[----:B------:R-:W-:Y:S01]  /*03a0*/  IMAD R17, R23, UR36, R26 ;  /* 0x0000002417117c24 */ /* 0x000fe2000f8e021a */
[----:B------:R-:W-:Y:S01]  /*03b0*/  MOV R22, 0x0 ;  /* 0x0000000000167802 */ /* 0x000fe20000000f00 */
[----:B------:R-:W-:Y:S01]  /*03c0*/  IMAD.MOV.U32 R6, RZ, RZ, R16 ;  /* 0x000000ffff067224 */ /* 0x000fe200078e0010 */
[----:B------:R-:W-:Y:S01]  /*03d0*/  IADD3 R19, P0, PT, R19, 0x4, RZ ;  /* 0x0000000413137810 */ /* 0x000fe20007f1e0ff */
[----:B------:R-:W-:Y:S02]  /*03e0*/  IMAD.MOV.U32 R7, RZ, RZ, R2 ;  /* 0x000000ffff077224 */ /* 0x000fe400078e0002 */
[----:B------:R1:W2:Y:S02]  /*03f0*/  LDC.64 R8, c[0x4][R22] ;  /* 0x0100000016087b82 */ /* 0x0002a40000000a00 */
[----:B------:R-:W-:Y:S01]  /*0400*/  IMAD.X R18, RZ, RZ, R18, P0 ;  /* 0x000000ffff127224 */ /* 0x000fe200000e0612 */
[----:B------:R-:W-:-:S04]  /*0410*/  ISETP.NE.U32.AND P0, PT, R19, R24, PT ;  /* 0x000000181300720c */ /* 0x000fc80003f05070 */
[----:B------:R-:W-:-:S04]  /*0420*/  ISETP.NE.AND.EX P0, PT, R18, UR37, PT, P0 ;  /* 0x0000002512007c0c */ /* 0x000fc8000bf05300 */
[----:B------:R-:W-:Y:S01]  /*0430*/  P2R R27, PR, RZ, 0x1 ;  /* 0x00000001ff1b7803 */ /* 0x000fe20000000000 */
[----:B0-----:R-:W-:-:S06]  /*0440*/  ULEA UR4, UR5, UR4, 0x18 ;  /* 0x0000000405047291 */ /* 0x001fcc000f8ec0ff */
[----:B------:R-:W-:-:S05]  /*0450*/  LEA R17, R17, UR4, 0x2 ;  /* 0x0000000411117c11 */ /* 0x000fca000f8e10ff */
[----:B------:R-:W0:Y:S01]  /*0460*/  LDS R0, [R17] ;  /* 0x0000000011007984 */ /* 0x000e220000000800 */
[----:B------:R-:W3:Y:S02]  /*0470*/  LDCU.64 UR4, c[0x4][0x10] ;  /* 0x01000200ff0477ac */ /* 0x000ee40008000a00 */
[----:B---3--:R-:W-:Y:S02]  /*0480*/  IMAD.U32 R4, RZ, RZ, UR4 ;  /* 0x00000004ff047e24 */ /* 0x008fe4000f8e00ff */
[----:B------:R-:W-:Y:S01]  /*0490*/  IMAD.U32 R5, RZ, RZ, UR5 ;  /* 0x00000005ff057e24 */ /* 0x000fe2000f8e00ff */
[----:B0-----:R-:W0:Y:S02]  /*04a0*/  F2F.F64.F32 R10, R0 ;  /* 0x00000000000a7310 */ /* 0x001e240000201800 */
[----:B0-2---:R1:W-:Y:S04]  /*04b0*/  STL.64 [R1], R10 ;  /* 0x0000000a01007387 */ /* 0x0053e80000100a00 */
[----:B------:R-:W-:-:S07]  /*04c0*/  LEPC R20, `(.L_x_13) ;  /* 0x000000001014794e */ /* 0x000fce0000000000 */
[----:B-1----:R-:W-:Y:S05]  /*04d0*/  CALL.ABS.NOINC R8 ;  /* 0x0000000008007343 */ /* 0x002fea0003c00000 */
.L_x_13:
[----:B------:R-:W0:Y:S01]  /*04e0*/  LDS R0, [R17+0x4] ;  /* 0x0000040011007984 */ /* 0x000e220000000800 */
[----:B------:R1:W2:Y:S01]  /*04f0*/  LDC.64 R8, c[0x4][R22] ;  /* 0x0100000016087b82 */ /* 0x0002a20000000a00 */
[----:B------:R-:W3:Y:S01]  /*0500*/  LDCU.64 UR4, c[0x4][0x10] ;  /* 0x01000200ff0477ac */ /* 0x000ee20008000a00 */
[----:B------:R-:W-:Y:S02]  /*0510*/  IMAD.MOV.U32 R6, RZ, RZ, R16 ;  /* 0x000000ffff067224 */ /* 0x000fe400078e0010 */
[----:B------:R-:W-:Y:S02]  /*0520*/  IMAD.MOV.U32 R7, RZ, RZ, R2 ;  /* 0x000000ffff077224 */ /* 0x000fe400078e0002 */
[----:B---3--:R-:W-:Y:S02]  /*0530*/  IMAD.U32 R4, RZ, RZ, UR4 ;  /* 0x00000004ff047e24 */ /* 0x008fe4000f8e00ff */
[----:B------:R-:W-:Y:S01]  /*0540*/  IMAD.U32 R5, RZ, RZ, UR5 ;  /* 0x00000005ff057e24 */ /* 0x000fe2000f8e00ff */
[----:B0-----:R-:W0:Y:S02]  /*0550*/  F2F.F64.F32 R10, R0 ;  /* 0x00000000000a7310 */ /* 0x001e240000201800 */
[----:B0-2---:R1:W-:Y:S04]  /*0560*/  STL.64 [R1], R10 ;  /* 0x0000000a01007387 */ /* 0x0053e80000100a00 */
[----:B------:R-:W-:-:S07]  /*0570*/  LEPC R20, `(.L_x_14) ;  /* 0x000000001014794e */ /* 0x000fce0000000000 */
[----:B-1----:R-:W-:Y:S05]  /*0580*/  CALL.ABS.NOINC R8 ;  /* 0x0000000008007343 */ /* 0x002fea0003c00000 */
.L_x_14:
        /* <DEDUP_REMOVED lines=11> */
.L_x_15:
        /* <DEDUP_REMOVED lines=11> */
.L_x_16:
[----:B------:R-:W-:Y:S01]  /*06f0*/  ISETP.NE.AND P6, PT, R27, RZ, PT ;  /* 0x000000ff1b00720c */ /* 0x000fe20003fc5270 */
[----:B------:R-:W-:-:S12]  /*0700*/  VIADD R26, R26, 0x4 ;  /* 0x000000041a1a7836 */ /* 0x000fd80000000000 */
[----:B------:R-:W-:Y:S05]  /*0710*/  @P6 BRA `(.L_x_17) ;  /* 0xfffffffc00186947 */ /* 0x000fea000383ffff */
[----:B------:R-:W-:Y:S05]  /*0720*/  BSYNC.RECONVERGENT B6 ;  /* 0x0000000000067941 */ /* 0x000fea0003800200 */
.L_x_12:
[----:B------:R-:W-:-:S04]  /*0730*/  ISETP.NE.U32.AND P0, PT, R25, RZ, PT ;  /* 0x000000ff1900720c */ /* 0x000fc80003f05070 */
[----:B------:R-:W-:-:S13]  /*0740*/  ISETP.NE.AND.EX P0, PT, RZ, RZ, PT, P0 ;  /* 0x000000ffff00720c */ /* 0x000fda0003f05300 */
[----:B------:R-:W-:Y:S05]  /*0750*/  @!P0 BRA `(.L_x_18) ;  /* 0x0000000000c88947 */ /* 0x000fea0003800000 */
[----:B------:R-:W0:Y:S01]  /*0760*/  S2UR UR5, SR_CgaCtaId ;  /* 0x00000000000579c3 */ /* 0x000e220000008800 */
[----:B------:R-:W1:Y:S01]  /*0770*/  LDCU UR6, c[0x0][0x3a0] ;  /* 0x00007400ff0677ac */ /* 0x000e620008000800 */
[----:B------:R-:W-:Y:S01]  /*0780*/  MOV R17, 0x0 ;  /* 0x0000000000117802 */ /* 0x000fe20000000f00 */
[----:B------:R-:W-:Y:S01]  /*0790*/  IMAD.MOV.U32 R6, RZ, RZ, R16 ;  /* 0x000000ffff067224 */ /* 0x000fe200078e0010 */
[----:B------:R-:W-:Y:S01]  /*07a0*/  ISETP.NE.U32.AND P0, PT, R25, 0x1, PT ;  /* 0x000000011900780c */ /* 0x000fe20003f05070 */
[----:B------:R-:W-:Y:S01]  /*07b0*/  UMOV UR4, 0x400 ;  /* 0x0000040000047882 */ /* 0x000fe20000000000 */
[----:B------:R-:W-:Y:S02]  /*07c0*/  IMAD.MOV.U32 R7, RZ, RZ, R2 ;  /* 0x000000ffff077224 */ /* 0x000fe400078e0002 */
[----:B------:R2:W3:Y:S01]  /*07d0*/  LDC.64 R10, c[0x4][R17] ;  /* 0x01000000110a7b82 */ /* 0x0004e20000000a00 */
[----:B------:R-:W-:-:S04]  /*07e0*/  ISETP.NE.AND.EX P0, PT, RZ, RZ, PT, P0 ;  /* 0x000000ffff00720c */ /* 0x000fc80003f05300 */
[----:B------:R-:W-:Y:S01]  /*07f0*/  P2R R19, PR, RZ, 0x1 ;  /* 0x00000001ff137803 */ /* 0x000fe20000000000 */
[----:B-1----:R-:W-:Y:S01]  /*0800*/  IMAD R18, R23, UR6, R26 ;  /* 0x0000000617127c24 */ /* 0x002fe2000f8e021a */
[----:B0-----:R-:W-:-:S06]  /*0810*/  ULEA UR4, UR5, UR4, 0x18 ;  /* 0x0000000405047291 */ /* 0x001fcc000f8ec0ff */
[----:B------:R-:W-:-:S05]  /*0820*/  LEA R18, R18, UR4, 0x2 ;  /* 0x0000000412127c11 */ /* 0x000fca000f8e10ff */
[----:B------:R-:W0:Y:S01]  /*0830*/  LDS R0, [R18] ;  /* 0x0000000012007984 */ /* 0x000e220000000800 */
[----:B------:R-:W1:Y:S02]  /*0840*/  LDCU.64 UR4, c[0x4][0x10] ;  /* 0x01000200ff0477ac */ /* 0x000e640008000a00 */
[----:B-1----:R-:W-:Y:S02]  /*0850*/  IMAD.U32 R4, RZ, RZ, UR4 ;  /* 0x00000004ff047e24 */ /* 0x002fe4000f8e00ff */
[----:B------:R-:W-:Y:S01]  /*0860*/  IMAD.U32 R5, RZ, RZ, UR5 ;  /* 0x00000005ff057e24 */ /* 0x000fe2000f8e00ff */
[----:B0-----:R-:W0:Y:S02]  /*0870*/  F2F.F64.F32 R8, R0 ;  /* 0x0000000000087310 */ /* 0x001e240000201800 */
[----:B0--3--:R2:W-:Y:S04]  /*0880*/  STL.64 [R1], R8 ;  /* 0x0000000801007387 */ /* 0x0095e80000100a00 */
[----:B------:R-:W-:-:S07]  /*0890*/  LEPC R20, `(.L_x_19) ;  /* 0x000000001014794e */ /* 0x000fce0000000000 */
[----:B--2---:R-:W-:Y:S05]  /*08a0*/  CALL.ABS.NOINC R10 ;  /* 0x000000000a007343 */ /* 0x004fea0003c00000 */
.L_x_19:
[----:B------:R-:W-:-:S13]  /*08b0*/  ISETP.NE.AND P6, PT, R19, RZ, PT ;  /* 0x000000ff1300720c */ /* 0x000fda0003fc5270 */
[----:B------:R-:W-:Y:S05]  /*08c0*/  @!P6 BRA `(.L_x_18) ;  /* 0x00000000006ce947 */ /* 0x000fea0003800000 */
[----:B------:R-:W0:Y:S01]  /*08d0*/  LDS R0, [R18+0x4] ;  /* 0x0000040012007984 */ /* 0x000e220000000800 */
[----:B------:R1:W2:Y:S01]  /*08e0*/  LDC.64 R10, c[0x4][R17] ;  /* 0x01000000110a7b82 */ /* 0x0002a20000000a00 */
[----:B------:R-:W3:Y:S01]  /*08f0*/  LDCU.64 UR4, c[0x4][0x10] ;  /* 0x01000200ff0477ac */ /* 0x000ee20008000a00 */
[----:B------:R-:W-:Y:S01]  /*0900*/  ISETP.NE.U32.AND P0, PT, R25, 0x2, PT ;  /* 0x000000021900780c */ /* 0x000fe20003f05070 */
[----:B------:R-:W-:Y:S02]  /*0910*/  IMAD.MOV.U32 R6, RZ, RZ, R16 ;  /* 0x000000ffff067224 */ /* 0x000fe400078e0010 */
[----:B------:R-:W-:Y:S01]  /*0920*/  IMAD.MOV.U32 R7, RZ, RZ, R2 ;  /* 0x000000ffff077224 */ /* 0x000fe200078e0002 */
[----:B------:R-:W-:-:S04]  /*0930*/  ISETP.NE.AND.EX P0, PT, RZ, RZ, PT, P0 ;  /* 0x000000ffff00720c */ /* 0x000fc80003f05300 */
[----:B------:R-:W-:Y:S01]  /*0940*/  P2R R19, PR, RZ, 0x1 ;  /* 0x00000001ff137803 */ /* 0x000fe20000000000 */
[----:B---3--:R-:W-:Y:S02]  /*0950*/  IMAD.U32 R4, RZ, RZ, UR4 ;  /* 0x00000004ff047e24 */ /* 0x008fe4000f8e00ff */
[----:B------:R-:W-:Y:S01]  /*0960*/  IMAD.U32 R5, RZ, RZ, UR5 ;  /* 0x00000005ff057e24 */ /* 0x000fe2000f8e00ff */
[----:B0-----:R-:W0:Y:S02]  /*0970*/  F2F.F64.F32 R8, R0 ;  /* 0x0000000000087310 */ /* 0x001e240000201800 */
[----:B0-2---:R1:W-:Y:S04]  /*0980*/  STL.64 [R1], R8 ;  /* 0x0000000801007387 */ /* 0x0053e80000100a00 */
[----:B------:R-:W-:-:S07]  /*0990*/  LEPC R20, `(.L_x_20) ;  /* 0x000000001014794e */ /* 0x000fce0000000000 */
[----:B-1----:R-:W-:Y:S05]  /*09a0*/  CALL.ABS.NOINC R10 ;  /* 0x000000000a007343 */ /* 0x002fea0003c00000 */
.L_x_20:
[----:B------:R-:W-:-:S13]  /*09b0*/  ISETP.NE.AND P6, PT, R19, RZ, PT ;  /* 0x000000ff1300720c */ /* 0x000fda0003fc5270 */
[----:B------:R-:W-:Y:S05]  /*09c0*/  @!P6 BRA `(.L_x_18) ;  /* 0x00000000002ce947 */ /* 0x000fea0003800000 */
        /* <DEDUP_REMOVED lines=11> */
.L_x_18:
[----:B------:R-:W-:Y:S01]  /*0a80*/  MOV R0, 0x0 ;  /* 0x0000000000007802 */ /* 0x000fe20000000f00 */
[----:B------:R-:W0:Y:S01]  /*0a90*/  LDCU.64 UR4, c[0x4][0x18] ;  /* 0x01000300ff0477ac */ /* 0x000e220008000a00 */
[----:B------:R-:W-:Y:S02]  /*0aa0*/  CS2R R6, SRZ ;  /* 0x0000000000067805 */ /* 0x000fe4000001ff00 */
[----:B------:R1:W2:Y:S01]  /*0ab0*/  LDC.64 R8, c[0x4][R0] ;  /* 0x0100000000087b82 */ /* 0x0002a20000000a00 */
[----:B0-----:R-:W-:Y:S02]  /*0ac0*/  IMAD.U32 R4, RZ, RZ, UR4 ;  /* 0x00000004ff047e24 */ /* 0x001fe4000f8e00ff */
[----:B-1----:R-:W-:-:S07]  /*0ad0*/  IMAD.U32 R5, RZ, RZ, UR5 ;  /* 0x00000005ff057e24 */ /* 0x002fce000f8e00ff */
[----:B------:R-:W-:-:S07]  /*0ae0*/  LEPC R20, `(.L_x_21) ;  /* 0x000000001014794e */ /* 0x000fce0000000000 */
[----:B--2---:R-:W-:Y:S05]  /*0af0*/  CALL.ABS.NOINC R8 ;  /* 0x0000000008007343 */ /* 0x004fea0003c00000 */
.L_x_21:
[----:B------:R-:W0:Y:S01]  /*0b00*/  LDCU.64 UR4, c[0x0][0x3a0] ;  /* 0x00007400ff0477ac */ /* 0x000e220008000a00 */
[----:B------:R-:W-:Y:S02]  /*0b10*/  VIADD R23, R23, 0x1 ;  /* 0x0000000117177836 */ /* 0x000fe40000000000 */
[----:B0-----:R-:W-:Y:S02]  /*0b20*/  IMAD.U32 R12, RZ, RZ, UR4 ;  /* 0x00000004ff0c7e24 */ /* 0x001fe4000f8e00ff */
[----:B------:R-:W-:-:S03]  /*0b30*/  IMAD.U32 R8, RZ, RZ, UR5 ;  /* 0x00000005ff087e24 */ /* 0x000fc6000f8e00ff */
[----:B------:R-:W-:-:S04]  /*0b40*/  ISETP.GE.U32.AND P0, PT, R23, R12, PT ;  /* 0x0000000c1700720c */ /* 0x000fc80003f06070 */
[----:B------:R-:W-:-:S13]  /*0b50*/  ISETP.GE.U32.AND.EX P0, PT, RZ, R8, PT, P0 ;  /* 0x00000008ff00720c */ /* 0x000fda0003f06100 */
[----:B------:R-:W-:Y:S05]  /*0b60*/  @!P0 BRA `(.L_x_22) ;  /* 0xfffffff400e48947 */ /* 0x000fea000383ffff */
[----:B------:R-:W-:Y:S05]  /*0b70*/  BSYNC.RECONVERGENT B7 ;  /* 0x0000000000077941 */ /* 0x000fea0003800200 */
.L_x_11:
[----:B------:R-:W0:Y:S01]  /*0b80*/  LDC.64 R4, c[0x0][0x390] ;  /* 0x0000e400ff047b82 */ /* 0x000e220000000a00 */
[--C-:B------:R-:W-:Y:S02]  /*0b90*/  SHF.R.U64 R28, R12, 0x1, R8.reuse ;  /* 0x000000010c1c7819 */ /* 0x100fe40000001208 */
[----:B------:R-:W-:-:S05]  /*0ba0*/  SHF.R.U32.HI R27, RZ, 0x1, R8 ;  /* 0x00000001ff1b7819 */ /* 0x000fca0000011608 */
[----:B------:R-:W1:Y:S01]  /*0bb0*/  LDC.64 R6, c[0x0][0x398] ;  /* 0x0000e600ff067b82 */ /* 0x000e620000000a00 */
[----:B0-----:R-:W-:-:S04]  /*0bc0*/  IADD3 R3, P1, PT, R28, R4, RZ ;  /* 0x000000041c037210 */ /* 0x001fc80007f3e0ff */
[----:B------:R-:W-:Y:S01]  /*0bd0*/  ISETP.GE.U32.AND P0, PT, R28, R3, PT ;  /* 0x000000031c00720c */ /* 0x000fe20003f06070 */
[----:B------:R-:W-:-:S05]  /*0be0*/  IMAD.X R0, R27, 0x1, R5, P1 ;  /* 0x000000011b007824 */ /* 0x000fca00008e0605 */
[----:B------:R-:W-:-:S13]  /*0bf0*/  ISETP.GE.U32.AND.EX P0, PT, R27, R0, PT, P0 ;  /* 0x000000001b00720c */ /* 0x000fda0003f06100 */
[----:B-1----:R-:W-:Y:S05]  /*0c00*/  @P0 EXIT ;  /* 0x000000000000094d */ /* 0x002fea0003800000 */
[----:B------:R-:W-:Y:S02]  /*0c10*/  IADD3 R3, P2, PT, R28, R6, RZ ;  /* 0x000000061c037210 */ /* 0x000fe40007f5e0ff */
[----:B------:R-:W-:Y:S02]  /*0c20*/  ISETP.NE.U32.AND P1, PT, R12, RZ, PT ;  /* 0x000000ff0c00720c */ /* 0x000fe40003f25070 */
[----:B------:R-:W-:Y:S01]  /*0c30*/  ISETP.GE.U32.AND P0, PT, R28, R3, PT ;  /* 0x000000031c00720c */ /* 0x000fe20003f06070 */
[----:B------:R-:W-:Y:S01]  /*0c40*/  IMAD.X R0, R27, 0x1, R7, P2 ;  /* 0x000000011b007824 */ /* 0x000fe200010e0607 */
[----:B------:R-:W-:-:S04]  /*0c50*/  ISETP.NE.AND.EX P1, PT, R8, RZ, PT, P1 ;  /* 0x000000ff0800720c */ /* 0x000fc80003f25310 */
[----:B------:R-:W-:-:S13]  /*0c60*/  ISETP.GE.U32.OR.EX P0, PT, R27, R0, !P1, P0 ;  /* 0x000000001b00720c */ /* 0x000fda0004f06500 */
[----:B------:R-:W-:Y:S05]  /*0c70*/  @P0 EXIT ;  /* 0x000000000000094d */ /* 0x000fea0003800000 */
[----:B------:R-:W0:Y:S01]  /*0c80*/  LDC.64 R14, c[0x0][0x358] ;  /* 0x0000d600ff0e7b82 */ /* 0x000e220000000a00 */
[C---:B------:R-:W-:Y:S01]  /*0c90*/  LOP3.LUT R26, R12.reuse, 0x7, RZ, 0xc0, !PT ;  /* 0x000000070c1a7812 */ /* 0x040fe200078ec0ff */
[----:B------:R-:W-:Y:S01]  /*0ca0*/  IMAD.MOV.U32 R11, RZ, RZ, R28 ;  /* 0x000000ffff0b7224 */ /* 0x000fe200078e001c */
[----:B------:R-:W-:Y:S01]  /*0cb0*/  IADD3 R25, P2, PT, R12, R6, RZ ;  /* 0x000000060c197210 */ /* 0x000fe20007f5e0ff */
[----:B------:R-:W-:Y:S01]  /*0cc0*/  IMAD.MOV.U32 R10, RZ, RZ, R27 ;  /* 0x000000ffff0a7224 */ /* 0x000fe200078e001b */
[----:B------:R-:W-:Y:S02]  /*0cd0*/  IADD3 R0, P1, PT, R26, -0x1, RZ ;  /* 0xffffffff1a007810 */ /* 0x000fe40007f3e0ff */
[----:B------:R-:W-:Y:S02]  /*0ce0*/  LOP3.LUT R13, R12, 0x3, RZ, 0xc0, !PT ;  /* 0x000000030c0d7812 */ /* 0x000fe400078ec0ff */
[----:B------:R-:W-:Y:S01]  /*0cf0*/  ISETP.GE.U32.AND P0, PT, R0, 0x3, PT ;  /* 0x000000030000780c */ /* 0x000fe20003f06070 */
[----:B------:R-:W-:Y:S01]  /*0d00*/  IMAD.X R0, RZ, RZ, -0x1, P1 ;  /* 0xffffffffff007424 */ /* 0x000fe200008e06ff */
[----:B------:R-:W-:-:S02]  /*0d10*/  IADD3 R25, P1, PT, R25, -0x1, RZ ;  /* 0xffffffff19197810 */ /* 0x000fc40007f3e0ff */
[----:B------:R-:W-:Y:S02]  /*0d20*/  LOP3.LUT R12, R12, 0xfffffff8, RZ, 0xc0, !PT ;  /* 0xfffffff80c0c7812 */ /* 0x000fe400078ec0ff */
[----:B------:R-:W-:Y:S02]  /*0d30*/  ISETP.GE.U32.AND.EX P0, PT, R0, RZ, PT, P0 ;  /* 0x000000ff0000720c */ /* 0x000fe40003f06100 */
[----:B------:R-:W-:-:S11]  /*0d40*/  IADD3.X R24, PT, PT, R8, -0x1, R7, P1, P2 ;  /* 0xffffffff08187810 */ /* 0x000fd60000fe4407 */
.L_x_34:
[----:B------:R-:W-:Y:S01]  /*0d50*/  BSSY.RECONVERGENT B1, `(.L_x_23) ;  /* 0x00000da000017945 */ /* 0x000fe20003800200 */
[----:B------:R-:W-:Y:S02]  /*0d60*/  IMAD.MOV.U32 R9, RZ, RZ, R28 ;  /* 0x000000ffff097224 */ /* 0x000fe400078e001c */
[----:B012--5:R-:W-:-:S07]  /*0d70*/  IMAD.MOV.U32 R8, RZ, RZ, R27 ;  /* 0x000000ffff087224 */ /* 0x027fce00078e001b */
.L_x_33:
[----:B-1----:R-:W1:Y:S01]  /*0d80*/  LDCU.64 UR6, c[0x0][0x398] ;  /* 0x00007300ff0677ac */ /* 0x002e620008000a00 */
[-C--:B------:R-:W-:Y:S02]  /*0d90*/  IADD3 R6, P2, PT, R11, -R28.reuse, RZ ;  /* 0x8000001c0b067210 */ /* 0x080fe40007f5e0ff */
[----:B------:R-:W-:Y:S01]  /*0da0*/  IADD3 R2, P1, PT, R9, -R28, RZ ;  /* 0x8000001c09027210 */ /* 0x000fe20007f3e0ff */
[----:B--2---:R-:W2:Y:S02]  /*0db0*/  LDCU.64 UR4, c[0x0][0x388] ;  /* 0x00007100ff0477ac */ /* 0x004ea40008000a00 */
[--C-:B------:R-:W-:Y:S02]  /*0dc0*/  IMAD.X R7, R10, 0x1, ~R27.reuse, P2 ;  /* 0x000000010a077824 */ /* 0x100fe400010e0e1b */
[----:B------:R-:W-:Y:S02]  /*0dd0*/  IMAD.X R3, R8, 0x1, ~R27, P1 ;  /* 0x0000000108037824 */ /* 0x000fe400008e0e1b */
[----:B-1----:R-:W-:-:S02]  /*0de0*/  IMAD R5, R7, UR6, RZ ;  /* 0x0000000607057c24 */ /* 0x002fc4000f8e02ff */
[----:B------:R-:W-:Y:S01]  /*0df0*/  IMAD.WIDE.U32 R2, R6, UR6, R2 ;  /* 0x0000000606027c25 */ /* 0x000fe2000f8e0002 */
[----:B0-----:R-:W-:-:S03]  /*0e00*/  R2UR UR6, R14 ;  /* 0x000000000e0672ca */ /* 0x001fc600000e0000 */
[----:B------:R-:W-:Y:S01]  /*0e10*/  IMAD R5, R6, UR7, R5 ;  /* 0x0000000706057c24 */ /* 0x000fe2000f8e0205 */
[----:B------:R-:W-:Y:S02]  /*0e20*/  R2UR UR7, R15 ;  /* 0x000000000f0772ca */ /* 0x000fe400000e0000 */
[----:B--2---:R-:W-:Y:S01]  /*0e30*/  LEA R16, P1, R2, UR4, 0x2 ;  /* 0x0000000402107c11 */ /* 0x004fe2000f8210ff */
[----:B------:R-:W-:-:S05]  /*0e40*/  IMAD.IADD R3, R3, 0x1, R5 ;  /* 0x0000000103037824 */ /* 0x000fca00078e0205 */
[----:B------:R-:W-:-:S05]  /*0e50*/  LEA.HI.X R17, R2, UR5, R3, 0x2, P1 ;  /* 0x0000000502117c11 */ /* 0x000fca00088f1403 */
[----:B-----5:R0:W5:Y:S01]  /*0e60*/  LDG.E R4, desc[UR6][R16.64] ;  /* 0x0000000610047981 */ /* 0x020162000c1e1900 */
[----:B------:R-:W-:Y:S01]  /*0e70*/  BSSY.RECONVERGENT B0, `(.L_x_24) ;  /* 0x00000bf000007945 */ /* 0x000fe20003800200 */
[----:B------:R-:W-:Y:S02]  /*0e80*/  IMAD.MOV.U32 R5, RZ, RZ, RZ ;  /* 0x000000ffff057224 */ /* 0x000fe400078e00ff */
[----:B------:R-:W-:-:S07]  /*0e90*/  IMAD.MOV.U32 R2, RZ, RZ, RZ ;  /* 0x000000ffff027224 */ /* 0x000fce00078e00ff */
.L_x_32:
[----:B-1----:R-:W1:Y:S01]  /*0ea0*/  LDC.64 R18, c[0x0][0x3a0] ;  /* 0x0000e800ff127b82 */ /* 0x002e620000000a00 */
[C---:B------:R-:W-:Y:S01]  /*0eb0*/  IADD3 R0, P1, PT, R5.reuse, R6, RZ ;  /* 0x0000000605007210 */ /* 0x040fe20007f3e0ff */
[----:B------:R-:W-:Y:S01]  /*0ec0*/  IMAD.MOV.U32 R3, RZ, RZ, R5 ;  /* 0x000000ffff037224 */ /* 0x000fe200078e0005 */
[----:B------:R-:W-:Y:S02]  /*0ed0*/  IADD3 R5, P2, PT, R5, 0x1, RZ ;  /* 0x0000000105057810 */ /* 0x000fe40007f5e0ff */
[----:B------:R-:W-:Y:S02]  /*0ee0*/  CS2R R30, SRZ ;  /* 0x00000000001e7805 */ /* 0x000fe4000001ff00 */
[----:B------:R-:W-:Y:S01]  /*0ef0*/  IADD3 R29, P3, PT, R9, -R28, RZ ;  /* 0x8000001c091d7210 */ /* 0x000fe20007f7e0ff */
[----:B------:R-:W-:Y:S02]  /*0f00*/  IMAD.X R22, R2, 0x1, R7, P1 ;  /* 0x0000000102167824 */ /* 0x000fe400008e0607 */
[----:B--2---:R-:W-:-:S04]  /*0f10*/  IMAD.WIDE.U32 R20, R0, R25, RZ ;  /* 0x0000001900147225 */ /* 0x004fc800078e00ff */
[----:B------:R-:W-:Y:S02]  /*0f20*/  IMAD R23, R22, R25, RZ ;  /* 0x0000001916177224 */ /* 0x000fe400078e02ff */
[----:B------:R-:W-:Y:S02]  /*0f30*/  IMAD.X R2, RZ, RZ, R2, P2 ;  /* 0x000000ffff027224 */ /* 0x000fe400010e0602 */
[----:B------:R-:W-:Y:S01]  /*0f40*/  IMAD R23, R0, R24, R23 ;  /* 0x0000001800177224 */ /* 0x000fe200078e0217 */
[----:B------:R-:W-:Y:S01]  /*0f50*/  IADD3 R0, P4, PT, R29, R20, RZ ;  /* 0x000000141d007210 */ /* 0x000fe20007f9e0ff */
[----:B------:R-:W-:Y:S02]  /*0f60*/  IMAD.X R29, R8, 0x1, ~R27, P3 ;  /* 0x00000001081d7824 */ /* 0x000fe400018e0e1b */
[----:B------:R-:W-:Y:S01]  /*0f70*/  IMAD.IADD R32, R21, 0x1, R23 ;  /* 0x0000000115207824 */ /* 0x000fe200078e0217 */
[----:B-1----:R-:W-:-:S03]  /*0f80*/  ISETP.GE.U32.AND P1, PT, R18, 0x8, PT ;  /* 0x000000081200780c */ /* 0x002fc60003f26070 */
[----:B------:R-:W-:Y:S01]  /*0f90*/  IMAD.X R29, R32, 0x1, R29, P4 ;  /* 0x00000001201d7824 */ /* 0x000fe200020e061d */
[----:B------:R-:W-:Y:S02]  /*0fa0*/  ISETP.GE.U32.AND P2, PT, R5, R18, PT ;  /* 0x000000120500720c */ /* 0x000fe40003f46070 */
[----:B------:R-:W-:Y:S02]  /*0fb0*/  ISETP.GE.U32.AND.EX P1, PT, R19, RZ, PT, P1 ;  /* 0x000000ff1300720c */ /* 0x000fe40003f26110 */
[----:B------:R-:W-:-:S11]  /*0fc0*/  ISETP.GE.U32.AND.EX P2, PT, R2, R19, PT, P2 ;  /* 0x000000130200720c */ /* 0x000fd60003f46120 */
[----:B------:R-:W-:Y:S05]  /*0fd0*/  @!P1 BRA `(.L_x_25) ;  /* 0x0000000400149947 */ /* 0x000fea0003800000 */
[----:B------:R-:W1:Y:S01]  /*0fe0*/  S2UR UR5, SR_CgaCtaId ;  /* 0x00000000000579c3 */ /* 0x000e620000008800 */
[----:B------:R-:W-:Y:S01]  /*0ff0*/  UMOV UR4, 0x400 ;  /* 0x0000040000047882 */ /* 0x000fe20000000000 */
[----:B------:R-:W-:Y:S01]  /*1000*/  IADD3 R30, P1, P3, R20, R9, -R28 ;  /* 0x00000009141e7210 */ /* 0x000fe20007b3e81c */
[----:B------:R-:W-:Y:S01]  /*1010*/  IMAD R21, R3, R18, RZ ;  /* 0x0000001203157224 */ /* 0x000fe200078e02ff */
[----:B------:R-:W-:Y:S01]  /*1020*/  BSSY.RECONVERGENT B2, `(.L_x_26) ;  /* 0x000003d000027945 */ /* 0x000fe20003800200 */
[----:B------:R-:W-:Y:S01]  /*1030*/  IMAD.MOV.U32 R33, RZ, RZ, RZ ;  /* 0x000000ffff217224 */ /* 0x000fe200078e00ff */
[----:B------:R-:W-:Y:S01]  /*1040*/  IADD3.X R31, PT, PT, R32, R8, ~R27, P1, P3 ;  /* 0x00000008201f7210 */ /* 0x000fe20000fe6c1b */
[----:B------:R-:W-:Y:S01]  /*1050*/  IMAD.MOV.U32 R34, RZ, RZ, RZ ;  /* 0x000000ffff227224 */ /* 0x000fe200078e00ff */
[----:B------:R-:W2:Y:S01]  /*1060*/  LDC.64 R22, c[0x0][0x380] ;  /* 0x0000e000ff167b82 */ /* 0x000ea20000000a00 */
[----:B-1----:R-:W-:-:S06]  /*1070*/  ULEA UR4, UR5, UR4, 0x18 ;  /* 0x0000000405047291 */ /* 0x002fcc000f8ec0ff */
[----:B------:R-:W-:Y:S02]  /*1080*/  LEA R32, R21, UR4, 0x2 ;  /* 0x0000000415207c11 */ /* 0x000fe4000f8e10ff */
[----:B--2---:R-:W-:-:S03]  /*1090*/  LEA R20, P1, R30, R22, 0x2 ;  /* 0x000000161e147211 */ /* 0x004fc600078210ff */
[----:B------:R-:W-:Y:S01]  /*10a0*/  VIADD R32, R32, 0x10 ;  /* 0x0000001020207836 */ /* 0x000fe20000000000 */
[----:B------:R-:W-:-:S09]  /*10b0*/  LEA.HI.X R21, R30, R23, R31, 0x2, P1 ;  /* 0x000000171e157211 */ /* 0x000fd200008f141f */
.L_x_27:
[----:B------:R-:W-:Y:S01]  /*10c0*/  R2UR UR4, R14 ;  /* 0x000000000e0472ca */ /* 0x000fe200000e0000 */
[----:B------:R-:W1:Y:S01]  /*10d0*/  LDS R35, [R32+-0x10] ;  /* 0xfffff00020237984 */ /* 0x000e620000000800 */
[----:B------:R-:W-:-:S13]  /*10e0*/  R2UR UR5, R15 ;  /* 0x000000000f0572ca */ /* 0x000fda00000e0000 */
[----:B------:R-:W1:Y:S01]  /*10f0*/  LDG.E R30, desc[UR4][R20.64] ;  /* 0x00000004141e7981 */ /* 0x000e62000c1e1900 */
[----:B------:R-:W-:Y:S02]  /*1100*/  LOP3.LUT R31, R33, 0xfffffff8, RZ, 0xc0, !PT ;  /* 0xfffffff8211f7812 */ /* 0x000fe400078ec0ff */
[----:B------:R-:W-:Y:S02]  /*1110*/  R2UR UR6, R14 ;  /* 0x000000000e0672ca */ /* 0x000fe400000e0000 */
[----:B------:R-:W-:Y:S01]  /*1120*/  R2UR UR7, R15 ;  /* 0x000000000f0772ca */ /* 0x000fe200000e0000 */
[----:B-1---5:R-:W-:Y:S01]  /*1130*/  FFMA R35, R35, R30, R4 ;  /* 0x0000001e23237223 */ /* 0x022fe20000000004 */
[----:B------:R-:W-:-:S04]  /*1140*/  IADD3 R4, P1, PT, R31, R0, RZ ;  /* 0x000000001f047210 */ /* 0x000fc80007f3e0ff */
[----:B------:R-:W-:Y:S01]  /*1150*/  STG.E desc[UR4][R16.64], R35 ;  /* 0x0000002310007986 */ /* 0x000fe2000c101904 */
[----:B------:R-:W-:Y:S01]  /*1160*/  IMAD.X R31, RZ, RZ, R29, P1 ;  /* 0x000000ffff1f7224 */ /* 0x000fe200008e061d */
[----:B------:R-:W-:-:S04]  /*1170*/  LEA R30, P1, R4, R22, 0x2 ;  /* 0x00000016041e7211 */ /* 0x000fc800078210ff */
[----:B------:R-:W-:Y:S02]  /*1180*/  LEA.HI.X R31, R4, R23, R31, 0x2, P1 ;  /* 0x00000017041f7211 */ /* 0x000fe400008f141f */
[----:B------:R-:W1:Y:S04]  /*1190*/  LDS R4, [R32+-0xc] ;  /* 0xfffff40020047984 */ /* 0x000e680000000800 */
[----:B------:R-:W1:Y:S02]  /*11a0*/  LDG.E R36, desc[UR6][R30.64+0x4] ;  /* 0x000004061e247981 */ /* 0x000e64000c1e1900 */
[----:B-1----:R-:W-:Y:S02]  /*11b0*/  FFMA R37, R4, R36, R35 ;  /* 0x0000002404257223 */ /* 0x002fe40000000023 */
[----:B------:R-:W1:Y:S04]  /*11c0*/  LDS R4, [R32+-0x8] ;  /* 0xfffff80020047984 */ /* 0x000e680000000800 */
[----:B------:R-:W-:Y:S04]  /*11d0*/  STG.E desc[UR4][R16.64], R37 ;  /* 0x0000002510007986 */ /* 0x000fe8000c101904 */
[----:B------:R-:W1:Y:S02]  /*11e0*/  LDG.E R36, desc[UR6][R30.64+0x8] ;  /* 0x000008061e247981 */ /* 0x000e64000c1e1900 */
[----:B-1----:R-:W-:-:S02]  /*11f0*/  FFMA R35, R4, R36, R37 ;  /* 0x0000002404237223 */ /* 0x002fc40000000025 */
[----:B------:R-:W1:Y:S04]  /*1200*/  LDS R4, [R32+-0x4] ;  /* 0xfffffc0020047984 */ /* 0x000e680000000800 */
[----:B------:R-:W-:Y:S04]  /*1210*/  STG.E desc[UR4][R16.64], R35 ;  /* 0x0000002310007986 */ /* 0x000fe8000c101904 */
[----:B------:R-:W1:Y:S02]  /*1220*/  LDG.E R36, desc[UR6][R30.64+0xc] ;  /* 0x00000c061e247981 */ /* 0x000e64000c1e1900 */
[----:B-1----:R-:W-:-:S02]  /*1230*/  FFMA R37, R4, R36, R35 ;  /* 0x0000002404257223 */ /* 0x002fc40000000023 */
[----:B------:R-:W1:Y:S04]  /*1240*/  LDS R4, [R32] ;  /* 0x0000000020047984 */ /* 0x000e680000000800 */
[----:B------:R-:W-:Y:S04]  /*1250*/  STG.E desc[UR4][R16.64], R37 ;  /* 0x0000002510007986 */ /* 0x000fe8000c101904 */
[----:B------:R-:W1:Y:S02]  /*1260*/  LDG.E R36, desc[UR6][R30.64+0x10] ;  /* 0x000010061e247981 */ /* 0x000e64000c1e1900 */
[----:B-1----:R-:W-:-:S02]  /*1270*/  FFMA R35, R4, R36, R37 ;  /* 0x0000002404237223 */ /* 0x002fc40000000025 */
[----:B------:R-:W1:Y:S04]  /*1280*/  LDS R4, [R32+0x4] ;  /* 0x0000040020047984 */ /* 0x000e680000000800 */
[----:B------:R-:W-:Y:S04]  /*1290*/  STG.E desc[UR4][R16.64], R35 ;  /* 0x0000002310007986 */ /* 0x000fe8000c101904 */
[----:B------:R-:W1:Y:S02]  /*12a0*/  LDG.E R36, desc[UR6][R30.64+0x14] ;  /* 0x000014061e247981 */ /* 0x000e64000c1e1900 */
[----:B-1----:R-:W-:-:S02]  /*12b0*/  FFMA R37, R4, R36, R35 ;  /* 0x0000002404257223 */ /* 0x002fc40000000023 */
[----:B------:R-:W1:Y:S04]  /*12c0*/  LDS R4, [R32+0x8] ;  /* 0x0000080020047984 */ /* 0x000e680000000800 */
[----:B------:R-:W-:Y:S04]  /*12d0*/  STG.E desc[UR4][R16.64], R37 ;  /* 0x0000002510007986 */ /* 0x000fe8000c101904 */
[----:B------:R-:W1:Y:S02]  /*12e0*/  LDG.E R36, desc[UR6][R30.64+0x18] ;  /* 0x000018061e247981 */ /* 0x000e64000c1e1900 */
[----:B-1----:R-:W-:-:S02]  /*12f0*/  FFMA R35, R4, R36, R37 ;  /* 0x0000002404237223 */ /* 0x002fc40000000025 */
[----:B------:R1:W2:Y:S04]  /*1300*/  LDS R4, [R32+0xc] ;  /* 0x00000c0020047984 */ /* 0x0002a80000000800 */
[----:B------:R3:W-:Y:S04]  /*1310*/  STG.E desc[UR4][R16.64], R35 ;  /* 0x0000002310007986 */ /* 0x0007e8000c101904 */
[----:B------:R-:W2:Y:S01]  /*1320*/  LDG.E R36, desc[UR6][R30.64+0x1c] ;  /* 0x00001c061e247981 */ /* 0x000ea2000c1e1900 */
[----:B------:R-:W-:Y:S01]  /*1330*/  IADD3 R33, P1, PT, R33, 0x8, RZ ;  /* 0x0000000821217810 */ /* 0x000fe20007f3e0ff */
[----:B-1----:R-:W-:-:S04]  /*1340*/  VIADD R32, R32, 0x20 ;  /* 0x0000002020207836 */ /* 0x002fc80000000000 */
[----:B------:R-:W-:Y:S02]  /*1350*/  IMAD.X R34, RZ, RZ, R34, P1 ;  /* 0x000000ffff227224 */ /* 0x000fe400008e0622 */
[----:B--2---:R-:W-:Y:S01]  /*1360*/  FFMA R4, R4, R36, R35 ;  /* 0x0000002404047223 */ /* 0x004fe20000000023 */
[----:B------:R-:W-:-:S04]  /*1370*/  IADD3 R36, P3, PT, R33, -R12, RZ ;  /* 0x8000000c21247210 */ /* 0x000fc80007f7e0ff */
[----:B------:R-:W-:Y:S01]  /*1380*/  ISETP.NE.U32.AND P1, PT, R36, RZ, PT ;  /* 0x000000ff2400720c */ /* 0x000fe20003f25070 */
[----:B------:R-:W-:Y:S01]  /*1390*/  IMAD.X R36, R34, 0x1, ~R19, P3 ;  /* 0x0000000122247824 */ /* 0x000fe200018e0e13 */
[----:B------:R-:W-:Y:S01]  /*13a0*/  IADD3 R20, P3, PT, R20, 0x20, RZ ;  /* 0x0000002014147810 */ /* 0x000fe20007f7e0ff */
[----:B------:R3:W-:Y:S03]  /*13b0*/  STG.E desc[UR4][R16.64], R4 ;  /* 0x0000000410007986 */ /* 0x0007e6000c101904 */
[----:B------:R-:W-:Y:S01]  /*13c0*/  ISETP.NE.AND.EX P1, PT, R36, RZ, PT, P1 ;  /* 0x000000ff2400720c */ /* 0x000fe20003f25310 */
[----:B------:R-:W-:-:S12]  /*13d0*/  IMAD.X R21, RZ, RZ, R21, P3 ;  /* 0x000000ffff157224 */ /* 0x000fd800018e0615 */
[----:B---3--:R-:W-:Y:S05]  /*13e0*/  @P1 BRA `(.L_x_27) ;  /* 0xfffffffc00341947 */ /* 0x008fea000383ffff */
[----:B------:R-:W-:Y:S05]  /*13f0*/  BSYNC.RECONVERGENT B2 ;  /* 0x0000000000027941 */ /* 0x000fea0003800200 */
.L_x_26:
[----:B------:R-:W1:Y:S01]  /*1400*/  LDCU UR4, c[0x0][0x3a4] ;  /* 0x00007480ff0477ac */ /* 0x000e620008000800 */
[----:B------:R-:W-:Y:S02]  /*1410*/  IMAD.MOV.U32 R31, RZ, RZ, R12 ;  /* 0x000000ffff1f7224 */ /* 0x000fe400078e000c */
[----:B-1----:R-:W-:-:S07]  /*1420*/  IMAD.U32 R30, RZ, RZ, UR4 ;  /* 0x00000004ff1e7e24 */ /* 0x002fce000f8e00ff */
.L_x_25:
[----:B------:R-:W-:Y:S01]  /*1430*/  ISETP.NE.U32.AND P1, PT, R26, RZ, PT ;  /* 0x000000ff1a00720c */ /* 0x000fe20003f25070 */
[----:B------:R-:W-:Y:S03]  /*1440*/  BSSY.RECONVERGENT B2, `(.L_x_28) ;  /* 0x0000060000027945 */ /* 0x000fe60003800200 */
[----:B------:R-:W-:-:S13]  /*1450*/  ISETP.NE.AND.EX P1, PT, RZ, RZ, PT, P1 ;  /* 0x000000ffff00720c */ /* 0x000fda0003f25310 */
[----:B------:R-:W-:Y:S05]  /*1460*/  @!P1 BRA `(.L_x_29) ;  /* 0x0000000400749947 */ /* 0x000fea0003800000 */
[----:B------:R-:W-:Y:S01]  /*1470*/  ISETP.NE.U32.AND P1, PT, R13, RZ, PT ;  /* 0x000000ff0d00720c */ /* 0x000fe20003f25070 */
[----:B------:R-:W-:Y:S03]  /*1480*/  BSSY.RECONVERGENT B3, `(.L_x_30) ;  /* 0x000002a000037945 */ /* 0x000fe60003800200 */
[----:B------:R-:W-:Y:S01]  /*1490*/  ISETP.NE.AND.EX P1, PT, RZ, RZ, PT, P1 ;  /* 0x000000ffff00720c */ /* 0x000fe20003f25310 */
[----:B------:R-:W-:-:S12]  /*14a0*/  @!P0 BRA `(.L_x_31) ;  /* 0x00000000009c8947 */ /* 0x000fd80003800000 */
[----:B------:R-:W1:Y:S01]  /*14b0*/  LDCU.64 UR6, c[0x0][0x380] ;  /* 0x00007000ff0677ac */ /* 0x000e620008000a00 */
[----:B------:R-:W-:Y:S02]  /*14c0*/  IADD3 R23, P3, PT, R31, R0, RZ ;  /* 0x000000001f177210 */ /* 0x000fe40007f7e0ff */
[----:B------:R-:W-:Y:S02]  /*14d0*/  R2UR UR4, R14 ;  /* 0x000000000e0472ca */ /* 0x000fe400000e0000 */
[----:B------:R-:W-:Y:S01]  /*14e0*/  R2UR UR5, R15 ;  /* 0x000000000f0572ca */ /* 0x000fe200000e0000 */
[----:B------:R-:W-:Y:S01]  /*14f0*/  IMAD.X R30, R30, 0x1, R29, P3 ;  /* 0x000000011e1e7824 */ /* 0x000fe200018e061d */
[----:B-1----:R-:W-:-:S04]  /*1500*/  LEA R20, P4, R23, UR6, 0x2 ;  /* 0x0000000617147c11 */ /* 0x002fc8000f8810ff */
[----:B------:R-:W-:-:S07]  /*1510*/  LEA.HI.X R21, R23, UR7, R30, 0x2, P4 ;  /* 0x0000000717157c11 */ /* 0x000fce000a0f141e */
[----:B------:R-:W2:Y:S01]  /*1520*/  LDG.E R21, desc[UR4][R20.64] ;  /* 0x0000000414157981 */ /* 0x000ea2000c1e1900 */
[----:B------:R-:W1:Y:S01]  /*1530*/  S2UR UR5, SR_CgaCtaId ;  /* 0x00000000000579c3 */ /* 0x000e620000008800 */
[----:B------:R-:W-:Y:S01]  /*1540*/  UMOV UR4, 0x400 ;  /* 0x0000040000047882 */ /* 0x000fe20000000000 */
[----:B------:R-:W-:Y:S01]  /*1550*/  IMAD R19, R3, R18, R31 ;  /* 0x0000001203137224 */ /* 0x000fe200078e021f */
[----:B------:R-:W-:Y:S01]  /*1560*/  R2UR UR8, R14 ;  /* 0x000000000e0872ca */ /* 0x000fe200000e0000 */
[----:B------:R-:W-:Y:S01]  /*1570*/  IMAD.X R22, RZ, RZ, R29, P3 ;  /* 0x000000ffff167224 */ /* 0x000fe200018e061d */
[----:B------:R-:W-:-:S04]  /*1580*/  R2UR UR9, R15 ;  /* 0x000000000f0972ca */ /* 0x000fc800000e0000 */
[----:B------:R-:W-:Y:S01]  /*1590*/  LEA.HI.X R23, R23, UR7, R22, 0x2, P4 ;  /* 0x0000000717177c11 */ /* 0x000fe2000a0f1416 */
[----:B------:R-:W-:Y:S01]  /*15a0*/  IMAD.MOV.U32 R22, RZ, RZ, R20 ;  /* 0x000000ffff167224 */ /* 0x000fe200078e0014 */
[----:B-1----:R-:W-:Y:S01]  /*15b0*/  ULEA UR4, UR5, UR4, 0x18 ;  /* 0x0000000405047291 */ /* 0x002fe2000f8ec0ff */
[----:B------:R-:W-:-:S05]  /*15c0*/  R2UR UR5, R15 ;  /* 0x000000000f0572ca */ /* 0x000fca00000e0000 */
[----:B------:R-:W-:Y:S02]  /*15d0*/  LEA R19, R19, UR4, 0x2 ;  /* 0x0000000413137c11 */ /* 0x000fe4000f8e10ff */
[----:B------:R-:W-:-:S03]  /*15e0*/  R2UR UR4, R14 ;  /* 0x000000000e0472ca */ /* 0x000fc600000e0000 */
[----:B------:R-:W2:Y:S02]  /*15f0*/  LDS R33, [R19] ;  /* 0x0000000013217984 */ /* 0x000ea40000000800 */
[----:B--2--5:R-:W-:Y:S02]  /*1600*/  FFMA R21, R33, R21, R4 ;  /* 0x0000001521157223 */ /* 0x024fe40000000004 */
[----:B------:R-:W1:Y:S06]  /*1610*/  LDS R4, [R19+0x4] ;  /* 0x0000040013047984 */ /* 0x000e6c0000000800 */
[----:B------:R-:W-:Y:S04]  /*1620*/  STG.E desc[UR4][R16.64], R21 ;  /* 0x0000001510007986 */ /* 0x000fe8000c101904 */
[----:B------:R-:W1:Y:S01]  /*1630*/  LDG.E R20, desc[UR8][R22.64+0x4] ;  /* 0x0000040816147981 */ /* 0x000e62000c1e1900 */
[----:B------:R-:W-:-:S02]  /*1640*/  R2UR UR6, R14 ;  /* 0x000000000e0672ca */ /* 0x000fc400000e0000 */
[----:B------:R-:W-:Y:S01]  /*1650*/  R2UR UR7, R15 ;  /* 0x000000000f0772ca */ /* 0x000fe200000e0000 */
[----:B-1----:R-:W-:Y:S02]  /*1660*/  FFMA R33, R4, R20, R21 ;  /* 0x0000001404217223 */ /* 0x002fe40000000015 */
[----:B------:R-:W1:Y:S04]  /*1670*/  LDS R4, [R19+0x8] ;  /* 0x0000080013047984 */ /* 0x000e680000000800 */
[----:B------:R-:W-:Y:S06]  /*1680*/  STG.E desc[UR4][R16.64], R33 ;  /* 0x0000002110007986 */ /* 0x000fec000c101904 */
[----:B------:R-:W1:Y:S02]  /*1690*/  LDG.E R20, desc[UR6][R22.64+0x8] ;  /* 0x0000080616147981 */ /* 0x000e64000c1e1900 */
[----:B-1----:R-:W-:-:S02]  /*16a0*/  FFMA R21, R4, R20, R33 ;  /* 0x0000001404157223 */ /* 0x002fc40000000021 */
[----:B------:R-:W1:Y:S04]  /*16b0*/  LDS R4, [R19+0xc] ;  /* 0x00000c0013047984 */ /* 0x000e680000000800 */
[----:B------:R2:W-:Y:S04]  /*16c0*/  STG.E desc[UR4][R16.64], R21 ;  /* 0x0000001510007986 */ /* 0x0005e8000c101904 */
[----:B------:R-:W1:Y:S01]  /*16d0*/  LDG.E R20, desc[UR6][R22.64+0xc] ;  /* 0x00000c0616147981 */ /* 0x000e62000c1e1900 */
[----:B------:R-:W-:Y:S02]  /*16e0*/  VIADD R31, R31, 0x4 ;  /* 0x000000041f1f7836 */ /* 0x000fe40000000000 */
[----:B------:R-:W-:-:S02]  /*16f0*/  IMAD.MOV.U32 R30, RZ, RZ, RZ ;  /* 0x000000ffff1e7224 */ /* 0x000fc400078e00ff */
[----:B-1----:R-:W-:-:S05]  /*1700*/  FFMA R4, R4, R20, R21 ;  /* 0x0000001404047223 */ /* 0x002fca0000000015 */
[----:B------:R2:W-:Y:S02]  /*1710*/  STG.E desc[UR4][R16.64], R4 ;  /* 0x0000000410007986 */ /* 0x0005e4000c101904 */
.L_x_31:
[----:B------:R-:W-:Y:S05]  /*1720*/  BSYNC.RECONVERGENT B3 ;  /* 0x0000000000037941 */ /* 0x000fea0003800200 */
.L_x_30:
[----:B------:R-:W-:Y:S05]  /*1730*/  @!P1 BRA `(.L_x_29) ;  /* 0x0000000000c09947 */ /* 0x000fea0003800000 */
[----:B------:R-:W-:-:S04]  /*1740*/  ISETP.NE.U32.AND P1, PT, R13, 0x1, PT ;  /* 0x000000010d00780c */ /* 0x000fc80003f25070 */
[----:B------:R-:W-:-:S13]  /*1750*/  ISETP.NE.AND.EX P1, PT, RZ, RZ, PT, P1 ;  /* 0x000000ffff00720c */ /* 0x000fda0003f25310 */
[----:B--2---:R-:W1:Y:S01]  /*1760*/  @P1 LDC.64 R20, c[0x0][0x380] ;  /* 0x0000e000ff141b82 */ /* 0x004e620000000a00 */
[----:B------:R-:W-:Y:S02]  /*1770*/  @P1 IADD3 R34, P3, PT, R31, R0, RZ ;  /* 0x000000001f221210 */ /* 0x000fe40007f7e0ff */
[----:B------:R-:W-:Y:S02]  /*1780*/  @P1 R2UR UR4, R14 ;  /* 0x000000000e0412ca */ /* 0x000fe400000e0000 */
[----:B------:R-:W-:Y:S01]  /*1790*/  @P1 R2UR UR5, R15 ;  /* 0x000000000f0512ca */ /* 0x000fe200000e0000 */
[----:B------:R-:W-:Y:S01]  /*17a0*/  @P1 IMAD.X R19, R30, 0x1, R29, P3 ;  /* 0x000000011e131824 */ /* 0x000fe200018e061d */
[----:B-1----:R-:W-:-:S04]  /*17b0*/  @P1 LEA R22, P4, R34, R20, 0x2 ;  /* 0x0000001422161211 */ /* 0x002fc800078810ff */
[----:B------:R-:W-:-:S07]  /*17c0*/  @P1 LEA.HI.X R23, R34, R21, R19, 0x2, P4 ;  /* 0x0000001522171211 */ /* 0x000fce00020f1413 */
[----:B------:R1:W2:Y:S01]  /*17d0*/  @P1 LDG.E R19, desc[UR4][R22.64] ;  /* 0x0000000416131981 */ /* 0x0002a2000c1e1900 */
[----:B------:R-:W3:Y:S01]  /*17e0*/  S2UR UR5, SR_CgaCtaId ;  /* 0x00000000000579c3 */ /* 0x000ee20000008800 */
[----:B------:R-:W-:Y:S01]  /*17f0*/  UMOV UR4, 0x400 ;  /* 0x0000040000047882 */ /* 0x000fe20000000000 */
[----:B------:R-:W-:Y:S01]  /*1800*/  @P1 IMAD R32, R3, R18, R31 ;  /* 0x0000001203201224 */ /* 0x000fe200078e021f */
[C---:B------:R-:W-:Y:S01]  /*1810*/  @P1 R2UR UR7, R15.reuse ;  /* 0x000000000f0712ca */ /* 0x040fe200000e0000 */
[----:B------:R-:W-:Y:S01]  /*1820*/  @P1 IMAD.X R20, RZ, RZ, R29, P3 ;  /* 0x000000ffff141224 */ /* 0x000fe200018e061d */
[----:B------:R-:W-:Y:S02]  /*1830*/  @P1 R2UR UR8, R14 ;  /* 0x000000000e0812ca */ /* 0x000fe400000e0000 */
[----:B------:R-:W-:Y:S02]  /*1840*/  @P1 R2UR UR9, R15 ;  /* 0x000000000f0912ca */ /* 0x000fe400000e0000 */
[----:B------:R-:W-:Y:S01]  /*1850*/  @P1 LEA.HI.X R21, R34, R21, R20, 0x2, P4 ;  /* 0x0000001522151211 */ /* 0x000fe200020f1414 */
[----:B------:R-:W-:Y:S01]  /*1860*/  @P1 IMAD.MOV.U32 R20, RZ, RZ, R22 ;  /* 0x000000ffff141224 */ /* 0x000fe200078e0016 */
[----:B---3--:R-:W-:-:S06]  /*1870*/  ULEA UR6, UR5, UR4, 0x18 ;  /* 0x0000000405067291 */ /* 0x008fcc000f8ec0ff */
[----:B------:R-:W-:Y:S02]  /*1880*/  @P1 LEA R32, R32, UR6, 0x2 ;  /* 0x0000000620201c11 */ /* 0x000fe4000f8e10ff */
[----:B------:R-:W-:-:S03]  /*1890*/  @P1 R2UR UR6, R14 ;  /* 0x000000000e0612ca */ /* 0x000fc600000e0000 */
[----:B------:R-:W2:Y:S01]  /*18a0*/  @P1 LDS R33, [R32] ;  /* 0x0000000020211984 */ /* 0x000ea20000000800 */
[----:B------:R-:W-:-:S03]  /*18b0*/  LOP3.LUT P3, RZ, R18, 0x1, RZ, 0xc0, !PT ;  /* 0x0000000112ff7812 */ /* 0x000fc6000786c0ff */
[----:B------:R-:W3:Y:S10]  /*18c0*/  @P1 LDS R34, [R32+0x4] ;  /* 0x0000040020221984 */ /* 0x000ef40000000800 */
[----:B-1----:R-:W1:Y:S01]  /*18d0*/  @P3 LDC.64 R22, c[0x0][0x380] ;  /* 0x0000e000ff163b82 */ /* 0x002e620000000a00 */
[----:B--2--5:R-:W-:-:S05]  /*18e0*/  @P1 FFMA R19, R33, R19, R4 ;  /* 0x0000001321131223 */ /* 0x024fca0000000004 */
[----:B------:R-:W-:Y:S04]  /*18f0*/  @P1 STG.E desc[UR6][R16.64], R19 ;  /* 0x0000001310001986 */ /* 0x000fe8000c101906 */
[----:B------:R-:W3:Y:S01]  /*1900*/  @P1 LDG.E R20, desc[UR8][R20.64+0x4] ;  /* 0x0000040814141981 */ /* 0x000ee2000c1e1900 */
[----:B------:R-:W-:Y:S01]  /*1910*/  @P1 VIADD R31, R31, 0x2 ;  /* 0x000000021f1f1836 */ /* 0x000fe20000000000 */
[----:B------:R-:W-:Y:S01]  /*1920*/  @P3 R2UR UR8, R14 ;  /* 0x000000000e0832ca */ /* 0x000fe200000e0000 */
[----:B------:R-:W-:Y:S01]  /*1930*/  @P1 IMAD.MOV.U32 R30, RZ, RZ, RZ ;  /* 0x000000ffff1e1224 */ /* 0x000fe200078e00ff */
[----:B------:R-:W-:Y:S02]  /*1940*/  @P3 R2UR UR9, R15 ;  /* 0x000000000f0932ca */ /* 0x000fe400000e0000 */
[----:B------:R-:W-:-:S05]  /*1950*/  @P3 IADD3 R0, P4, PT, R31, R0, RZ ;  /* 0x000000001f003210 */ /* 0x000fca0007f9e0ff */
[----:B------:R-:W-:Y:S01]  /*1960*/  @P3 IMAD.X R29, R30, 0x1, R29, P4 ;  /* 0x000000011e1d3824 */ /* 0x000fe200020e061d */
[----:B-1----:R-:W-:-:S04]  /*1970*/  @P3 LEA R22, P4, R0, R22, 0x2 ;  /* 0x0000001600163211 */ /* 0x002fc800078810ff */
[----:B------:R-:W-:Y:S01]  /*1980*/  @P3 LEA.HI.X R23, R0, R23, R29, 0x2, P4 ;  /* 0x0000001700173211 */ /* 0x000fe200020f141d */
[----:B------:R-:W-:Y:S01]  /*1990*/  ULEA UR4, UR5, UR4, 0x18 ;  /* 0x0000000405047291 */ /* 0x000fe2000f8ec0ff */
[----:B------:R-:W-:-:S05]  /*19a0*/  @P3 IMAD R18, R3, R18, R31 ;  /* 0x0000001203123224 */ /* 0x000fca00078e021f */
[----:B------:R-:W-:-:S05]  /*19b0*/  @P3 LEA R18, R18, UR4, 0x2 ;  /* 0x0000000412123c11 */ /* 0x000fca000f8e10ff */
[----:B------:R-:W1:Y:S01]  /*19c0*/  @P3 LDS R3, [R18] ;  /* 0x0000000012033984 */ /* 0x000e620000000800 */
[----:B---3--:R-:W-:-:S05]  /*19d0*/  @P1 FFMA R4, R34, R20, R19 ;  /* 0x0000001422041223 */ /* 0x008fca0000000013 */
[----:B------:R1:W-:Y:S04]  /*19e0*/  @P1 STG.E desc[UR6][R16.64], R4 ;  /* 0x0000000410001986 */ /* 0x0003e8000c101906 */
[----:B------:R-:W1:Y:S01]  /*19f0*/  @P3 LDG.E R22, desc[UR8][R22.64] ;  /* 0x0000000816163981 */ /* 0x000e62000c1e1900 */
[----:B------:R-:W-:Y:S02]  /*1a00*/  @P3 R2UR UR4, R14 ;  /* 0x000000000e0432ca */ /* 0x000fe400000e0000 */
[----:B------:R-:W-:Y:S01]  /*1a10*/  @P3 R2UR UR5, R15 ;  /* 0x000000000f0532ca */ /* 0x000fe200000e0000 */
[----:B-1----:R-:W-:-:S12]  /*1a20*/  @P3 FFMA R4, R3, R22, R4 ;  /* 0x0000001603043223 */ /* 0x002fd80000000004 */
[----:B------:R1:W-:Y:S02]  /*1a30*/  @P3 STG.E desc[UR4][R16.64], R4 ;  /* 0x0000000410003986 */ /* 0x0003e4000c101904 */
.L_x_29:
[----:B------:R-:W-:Y:S05]  /*1a40*/  BSYNC.RECONVERGENT B2 ;  /* 0x0000000000027941 */ /* 0x000fea0003800200 */
.L_x_28:
[----:B------:R-:W-:Y:S05]  /*1a50*/  @!P2 BRA `(.L_x_32) ;  /* 0xfffffff40010a947 */ /* 0x000fea000383ffff */
[----:B------:R-:W-:Y:S05]  /*1a60*/  BSYNC.RECONVERGENT B0 ;  /* 0x0000000000007941 */ /* 0x000fea0003800200 */
.L_x_24:
[----:B------:R-:W3:Y:S01]  /*1a70*/  LDCU.64 UR4, c[0x0][0x398] ;  /* 0x00007300ff0477ac */ /* 0x000ee20008000a00 */
[----:B------:R-:W-:-:S05]  /*1a80*/  IADD3 R9, P1, PT, R9, 0x1, RZ ;  /* 0x0000000109097810 */ /* 0x000fca0007f3e0ff */
[----:B------:R-:W-:Y:S01]  /*1a90*/  IMAD.X R8, RZ, RZ, R8, P1 ;  /* 0x000000ffff087224 */ /* 0x000fe200008e0608 */
[----:B---3--:R-:W-:-:S04]  /*1aa0*/  IADD3 R0, P2, PT, R28, UR4, RZ ;  /* 0x000000041c007c10 */ /* 0x008fc8000ff5e0ff */
[----:B------:R-:W-:Y:S02]  /*1ab0*/  ISETP.NE.U32.AND P1, PT, R9, R0, PT ;  /* 0x000000000900720c */ /* 0x000fe40003f25070 */
[----:B------:R-:W-:-:S04]  /*1ac0*/  IADD3.X R3, PT, PT, R27, UR5, RZ, P2, !PT ;  /* 0x000000051b037c10 */ /* 0x000fc800097fe4ff */
[----:B------:R-:W-:-:S13]  /*1ad0*/  ISETP.NE.AND.EX P1, PT, R8, R3, PT, P1 ;  /* 0x000000030800720c */ /* 0x000fda0003f25310 */
[----:B------:R-:W-:Y:S05]  /*1ae0*/  @P1 BRA `(.L_x_33) ;  /* 0xfffffff000a41947 */ /* 0x000fea000383ffff */
[----:B------:R-:W-:Y:S05]  /*1af0*/  BSYNC.RECONVERGENT B1 ;  /* 0x0000000000017941 */ /* 0x000fea0003800200 */
.L_x_23:
        /* <DEDUP_REMOVED lines=8> */
[----:B------:R-:W-:Y:S05]  /*1b80*/  EXIT ;  /* 0x000000000000794d */ /* 0x000fea0003800000 */
.L_x_35:
        /* <DEDUP_REMOVED lines=15> */
.L_x_37:


//--------------------- .nv.global.init           --------------------------
	.section	.nv.global.init,"aw",@progbits
.nv.global.init:
	.type		$str$2,@object
	.size		$str$2,($str$1 - $str$2)
$str$2:
        /*0000*/ 	.byte	0x0a, 0x00
	.type		$str$1,@object
	.size		$str$1,($str - $str$1)
$str$1:
        /*0002*/ 	.byte	0x25, 0x2e, 0x30, 0x66, 0x20, 0x20, 0x00
	.type		$str,@object
	.size		$str,(.L_0 - $str)
$str:
        /*0009*/ 	.byte	0x50, 0x72, 0x69, 0x6e, 0x74, 0x20, 0x66, 0x69, 0x6c, 0x74, 0x65, 0x72, 0x20, 0x28, 0x6b, 0x20
        /*0019*/ 	.byte	0x3d, 0x20, 0x25, 0x64, 0x29, 0x0a, 0x00
.L_0:


//--------------------- .nv.shared._Z8cnvl_optPfS_mmm --------------------------
	.section	.nv.shared._Z8cnvl_optPfS_mmm,"aw",@nobits
	.sectionflags	@""
	.align	16
	.zero		1024


//--------------------- .nv.shared.reserved.0     --------------------------
	.section	.nv.shared.reserved.0,"aw",@nobits
	.weak		__nv_reservedSMEM_offset_0_alias
	.size		__nv_reservedSMEM_offset_0_alias, 0, 64
	.other		__nv_reservedSMEM_offset_0_alias,@"STO_CUDA_RESERVED_SHARED STV_DEFAULT"
__nv_reservedSMEM_offset_0_alias:
	.zero		0
	.zero		64


//--------------------- .nv.shared._Z4cnvlPfS_mmm --------------------------
	.section	.nv.shared._Z4cnvlPfS_mmm,"aw",@nobits
	.sectionflags	@""
	.align	16
	.zero		1024


//--------------------- .nv.constant0._Z8cnvl_optPfS_mmm --------------------------
	.section	.nv.constant0._Z8cnvl_optPfS_mmm,"a",@progbits
	.sectionflags	@""
	.align	4
.nv.constant0._Z8cnvl_optPfS_mmm:
	.zero		936


//--------------------- .nv.constant0._Z4cnvlPfS_mmm --------------------------
	.section	.nv.constant0._Z4cnvlPfS_mmm,"a",@progbits
	.sectionflags	@""
	.align	4
.nv.constant0._Z4cnvlPfS_mmm:
	.zero		936


//--------------------- SYMBOLS --------------------------

	.type		.nv.reservedSmem.offset0,@object
	.size		.nv.reservedSmem.offset0,0x4
	.type		.nv.reservedSmem.cap,@object
	.size		.nv.reservedSmem.cap,0x4
	.type		vprintf,@function
